//
// Generated by NVIDIA NVVM Compiler
//
// Compiler Build ID: CL-36424714
// Cuda compilation tools, release 13.0, V13.0.88
// Based on NVVM 20.0.0
//

.version 9.0
.target sm_100
.address_size 64

	// .globl	foo_kernel

.visible .entry foo_kernel(
	.param .u32 foo_kernel_param_0,
	.param .u32 foo_kernel_param_1,
	.param .u32 foo_kernel_param_2,
	.param .u32 foo_kernel_param_3,
	.param .u32 foo_kernel_param_4,
	.param .u64 .ptr .align 1 foo_kernel_param_5,
	.param .u32 foo_kernel_param_6,
	.param .u32 foo_kernel_param_7,
	.param .u64 .ptr .align 1 foo_kernel_param_8,
	.param .u32 foo_kernel_param_9,
	.param .u32 foo_kernel_param_10,
	.param .u64 .ptr .align 1 foo_kernel_param_11
)
{
	.reg .pred 	%p<13>;
	.reg .b32 	%r<147>;
	.reg .b32 	%f<21>;
	.reg .b64 	%rd<55>;

	ld.param.u32 	%r22, [foo_kernel_param_0];
	ld.param.u32 	%r30, [foo_kernel_param_1];
	ld.param.u32 	%r23, [foo_kernel_param_2];
	ld.param.u32 	%r24, [foo_kernel_param_3];
	ld.param.u32 	%r25, [foo_kernel_param_4];
	ld.param.u32 	%r26, [foo_kernel_param_6];
	ld.param.u32 	%r27, [foo_kernel_param_7];
	ld.param.u64 	%rd3, [foo_kernel_param_8];
	ld.param.u32 	%r28, [foo_kernel_param_9];
	ld.param.u32 	%r29, [foo_kernel_param_10];
	ld.param.u64 	%rd4, [foo_kernel_param_11];
	cvta.to.global.u64 	%rd1, %rd3;
	cvta.to.global.u64 	%rd2, %rd4;
	mov.u32 	%r31, %nctaid.x;
	mov.u32 	%r32, %ntid.x;
	mul.lo.s32 	%r1, %r31, %r32;
	mov.u32 	%r33, %ctaid.x;
	mov.u32 	%r34, %tid.x;
	mad.lo.s32 	%r145, %r33, %r32, %r34;
	mul.lo.s32 	%r3, %r23, %r30;
	setp.ge.s32 	%p1, %r145, %r3;
	@%p1 bra 	$L__BB0_12;
	setp.ne.s32 	%p2, %r22, 0;
	@%p2 bra 	$L__BB0_7;
	add.s32 	%r92, %r145, %r1;
	max.s32 	%r93, %r3, %r92;
	setp.lt.s32 	%p8, %r92, %r3;
	selp.u32 	%r94, 1, 0, %p8;
	add.s32 	%r95, %r92, %r94;
	sub.s32 	%r96, %r93, %r95;
	div.u32 	%r97, %r96, %r1;
	add.s32 	%r4, %r97, %r94;
	and.b32  	%r98, %r4, 3;
	setp.eq.s32 	%p9, %r98, 3;
	@%p9 bra 	$L__BB0_5;
	add.s32 	%r99, %r4, 1;
	and.b32  	%r100, %r99, 3;
	neg.s32 	%r139, %r100;
$L__BB0_4:
	.pragma "nounroll";
	div.s32 	%r101, %r145, %r23;
	mul.lo.s32 	%r102, %r101, %r23;
	sub.s32 	%r103, %r145, %r102;
	mul.lo.s32 	%r104, %r101, %r24;
	mad.lo.s32 	%r105, %r103, %r25, %r104;
	mul.lo.s32 	%r106, %r101, %r28;
	mad.lo.s32 	%r107, %r103, %r29, %r106;
	mul.wide.s32 	%rd35, %r105, 4;
	add.s64 	%rd36, %rd2, %rd35;
	ld.global.f32 	%f16, [%rd36];
	mul.wide.s32 	%rd37, %r107, 4;
	add.s64 	%rd38, %rd2, %rd37;
	st.global.f32 	[%rd38], %f16;
	add.s32 	%r145, %r145, %r1;
	add.s32 	%r139, %r139, 1;
	setp.ne.s32 	%p10, %r139, 0;
	@%p10 bra 	$L__BB0_4;
$L__BB0_5:
	setp.lt.u32 	%p11, %r4, 3;
	@%p11 bra 	$L__BB0_12;
$L__BB0_6:
	div.s32 	%r108, %r145, %r23;
	mul.lo.s32 	%r109, %r108, %r23;
	sub.s32 	%r110, %r145, %r109;
	mul.lo.s32 	%r111, %r108, %r24;
	mad.lo.s32 	%r112, %r110, %r25, %r111;
	mul.lo.s32 	%r113, %r108, %r28;
	mad.lo.s32 	%r114, %r110, %r29, %r113;
	mul.wide.s32 	%rd39, %r112, 4;
	add.s64 	%rd40, %rd2, %rd39;
	ld.global.f32 	%f17, [%rd40];
	mul.wide.s32 	%rd41, %r114, 4;
	add.s64 	%rd42, %rd2, %rd41;
	st.global.f32 	[%rd42], %f17;
	add.s32 	%r115, %r145, %r1;
	div.s32 	%r116, %r115, %r23;
	mul.lo.s32 	%r117, %r116, %r23;
	sub.s32 	%r118, %r115, %r117;
	mul.lo.s32 	%r119, %r116, %r24;
	mad.lo.s32 	%r120, %r118, %r25, %r119;
	mul.lo.s32 	%r121, %r116, %r28;
	mad.lo.s32 	%r122, %r118, %r29, %r121;
	mul.wide.s32 	%rd43, %r120, 4;
	add.s64 	%rd44, %rd2, %rd43;
	ld.global.f32 	%f18, [%rd44];
	mul.wide.s32 	%rd45, %r122, 4;
	add.s64 	%rd46, %rd2, %rd45;
	st.global.f32 	[%rd46], %f18;
	add.s32 	%r123, %r115, %r1;
	div.s32 	%r124, %r123, %r23;
	mul.lo.s32 	%r125, %r124, %r23;
	sub.s32 	%r126, %r123, %r125;
	mul.lo.s32 	%r127, %r124, %r24;
	mad.lo.s32 	%r128, %r126, %r25, %r127;
	mul.lo.s32 	%r129, %r124, %r28;
	mad.lo.s32 	%r130, %r126, %r29, %r129;
	mul.wide.s32 	%rd47, %r128, 4;
	add.s64 	%rd48, %rd2, %rd47;
	ld.global.f32 	%f19, [%rd48];
	mul.wide.s32 	%rd49, %r130, 4;
	add.s64 	%rd50, %rd2, %rd49;
	st.global.f32 	[%rd50], %f19;
	add.s32 	%r131, %r123, %r1;
	div.s32 	%r132, %r131, %r23;
	mul.lo.s32 	%r133, %r132, %r23;
	sub.s32 	%r134, %r131, %r133;
	mul.lo.s32 	%r135, %r132, %r24;
	mad.lo.s32 	%r136, %r134, %r25, %r135;
	mul.lo.s32 	%r137, %r132, %r28;
	mad.lo.s32 	%r138, %r134, %r29, %r137;
	mul.wide.s32 	%rd51, %r136, 4;
	add.s64 	%rd52, %rd2, %rd51;
	ld.global.f32 	%f20, [%rd52];
	mul.wide.s32 	%rd53, %r138, 4;
	add.s64 	%rd54, %rd2, %rd53;
	st.global.f32 	[%rd54], %f20;
	add.s32 	%r145, %r131, %r1;
	setp.lt.s32 	%p12, %r145, %r3;
	@%p12 bra 	$L__BB0_6;
	bra.uni 	$L__BB0_12;
$L__BB0_7:
	add.s32 	%r35, %r145, %r1;
	max.s32 	%r36, %r3, %r35;
	setp.lt.s32 	%p3, %r35, %r3;
	selp.u32 	%r37, 1, 0, %p3;
	add.s32 	%r38, %r35, %r37;
	sub.s32 	%r39, %r36, %r38;
	div.u32 	%r40, %r39, %r1;
	add.s32 	%r13, %r40, %r37;
	and.b32  	%r41, %r13, 3;
	setp.eq.s32 	%p4, %r41, 3;
	@%p4 bra 	$L__BB0_10;
	add.s32 	%r42, %r13, 1;
	and.b32  	%r43, %r42, 3;
	neg.s32 	%r143, %r43;
$L__BB0_9:
	.pragma "nounroll";
	div.s32 	%r44, %r145, %r23;
	mul.lo.s32 	%r45, %r44, %r23;
	sub.s32 	%r46, %r145, %r45;
	mul.lo.s32 	%r47, %r44, %r24;
	mad.lo.s32 	%r48, %r46, %r25, %r47;
	mul.lo.s32 	%r49, %r44, %r26;
	mad.lo.s32 	%r50, %r46, %r27, %r49;
	mul.lo.s32 	%r51, %r44, %r28;
	mad.lo.s32 	%r52, %r46, %r29, %r51;
	mul.wide.s32 	%rd5, %r48, 4;
	add.s64 	%rd6, %rd2, %rd5;
	ld.global.f32 	%f1, [%rd6];
	mul.wide.s32 	%rd7, %r50, 4;
	add.s64 	%rd8, %rd1, %rd7;
	ld.global.f32 	%f2, [%rd8];
	add.f32 	%f3, %f1, %f2;
	mul.wide.s32 	%rd9, %r52, 4;
	add.s64 	%rd10, %rd2, %rd9;
	st.global.f32 	[%rd10], %f3;
	add.s32 	%r145, %r145, %r1;
	add.s32 	%r143, %r143, 1;
	setp.ne.s32 	%p5, %r143, 0;
	@%p5 bra 	$L__BB0_9;
$L__BB0_10:
	setp.lt.u32 	%p6, %r13, 3;
	@%p6 bra 	$L__BB0_12;
$L__BB0_11:
	div.s32 	%r53, %r145, %r23;
	mul.lo.s32 	%r54, %r53, %r23;
	sub.s32 	%r55, %r145, %r54;
	mul.lo.s32 	%r56, %r53, %r24;
	mad.lo.s32 	%r57, %r55, %r25, %r56;
	mul.lo.s32 	%r58, %r53, %r26;
	mad.lo.s32 	%r59, %r55, %r27, %r58;
	mul.lo.s32 	%r60, %r53, %r28;
	mad.lo.s32 	%r61, %r55, %r29, %r60;
	mul.wide.s32 	%rd11, %r57, 4;
	add.s64 	%rd12, %rd2, %rd11;
	ld.global.f32 	%f4, [%rd12];
	mul.wide.s32 	%rd13, %r59, 4;
	add.s64 	%rd14, %rd1, %rd13;
	ld.global.f32 	%f5, [%rd14];
	add.f32 	%f6, %f4, %f5;
	mul.wide.s32 	%rd15, %r61, 4;
	add.s64 	%rd16, %rd2, %rd15;
	st.global.f32 	[%rd16], %f6;
	add.s32 	%r62, %r145, %r1;
	div.s32 	%r63, %r62, %r23;
	mul.lo.s32 	%r64, %r63, %r23;
	sub.s32 	%r65, %r62, %r64;
	mul.lo.s32 	%r66, %r63, %r24;
	mad.lo.s32 	%r67, %r65, %r25, %r66;
	mul.lo.s32 	%r68, %r63, %r26;
	mad.lo.s32 	%r69, %r65, %r27, %r68;
	mul.lo.s32 	%r70, %r63, %r28;
	mad.lo.s32 	%r71, %r65, %r29, %r70;
	mul.wide.s32 	%rd17, %r67, 4;
	add.s64 	%rd18, %rd2, %rd17;
	ld.global.f32 	%f7, [%rd18];
	mul.wide.s32 	%rd19, %r69, 4;
	add.s64 	%rd20, %rd1, %rd19;
	ld.global.f32 	%f8, [%rd20];
	add.f32 	%f9, %f7, %f8;
	mul.wide.s32 	%rd21, %r71, 4;
	add.s64 	%rd22, %rd2, %rd21;
	st.global.f32 	[%rd22], %f9;
	add.s32 	%r72, %r62, %r1;
	div.s32 	%r73, %r72, %r23;
	mul.lo.s32 	%r74, %r73, %r23;
	sub.s32 	%r75, %r72, %r74;
	mul.lo.s32 	%r76, %r73, %r24;
	mad.lo.s32 	%r77, %r75, %r25, %r76;
	mul.lo.s32 	%r78, %r73, %r26;
	mad.lo.s32 	%r79, %r75, %r27, %r78;
	mul.lo.s32 	%r80, %r73, %r28;
	mad.lo.s32 	%r81, %r75, %r29, %r80;
	mul.wide.s32 	%rd23, %r77, 4;
	add.s64 	%rd24, %rd2, %rd23;
	ld.global.f32 	%f10, [%rd24];
	mul.wide.s32 	%rd25, %r79, 4;
	add.s64 	%rd26, %rd1, %rd25;
	ld.global.f32 	%f11, [%rd26];
	add.f32 	%f12, %f10, %f11;
	mul.wide.s32 	%rd27, %r81, 4;
	add.s64 	%rd28, %rd2, %rd27;
	st.global.f32 	[%rd28], %f12;
	add.s32 	%r82, %r72, %r1;
	div.s32 	%r83, %r82, %r23;
	mul.lo.s32 	%r84, %r83, %r23;
	sub.s32 	%r85, %r82, %r84;
	mul.lo.s32 	%r86, %r83, %r24;
	mad.lo.s32 	%r87, %r85, %r25, %r86;
	mul.lo.s32 	%r88, %r83, %r26;
	mad.lo.s32 	%r89, %r85, %r27, %r88;
	mul.lo.s32 	%r90, %r83, %r28;
	mad.lo.s32 	%r91, %r85, %r29, %r90;
	mul.wide.s32 	%rd29, %r87, 4;
	add.s64 	%rd30, %rd2, %rd29;
	ld.global.f32 	%f13, [%rd30];
	mul.wide.s32 	%rd31, %r89, 4;
	add.s64 	%rd32, %rd1, %rd31;
	ld.global.f32 	%f14, [%rd32];
	add.f32 	%f15, %f13, %f14;
	mul.wide.s32 	%rd33, %r91, 4;
	add.s64 	%rd34, %rd2, %rd33;
	st.global.f32 	[%rd34], %f15;
	add.s32 	%r145, %r82, %r1;
	setp.lt.s32 	%p7, %r145, %r3;
	@%p7 bra 	$L__BB0_11;
$L__BB0_12:
	ret;

}


// ===== COMPILED SASS (sm_100) =====

	.target	sm_100

	.elftype	@"ET_EXEC"


//--------------------- .note.nv.tkinfo           --------------------------
	.section	.note.nv.tkinfo,"",@"SHT_NOTE"
	.sectionflags	@"SHF_NOTE_NV_TKINFO"
	.tkinfo
        /*0018*/ 	.word	0x00000002
        /*0030*/ 	.string	""
        /*0030*/ 	.string	"ptxas"
        /*0030*/ 	.string	"Cuda compilation tools, release 13.0, V13.0.88"
        /*0030*/ 	.string	"Build cuda_13.0.r13.0/compiler.36424714_0"
        /*0030*/ 	.string	"-arch sm_100 -m 64 "



//--------------------- .note.nv.cuinfo           --------------------------
	.section	.note.nv.cuinfo,"",@"SHT_NOTE"
	.sectionflags	@"SHF_NOTE_NV_CUINFO"
        /*0018*/ 	.short	0x0002
        /*001a*/ 	.short	0x0064
        /*001c*/ 	.short	0x0082
	.zero		2


//--------------------- .nv.info                  --------------------------
	.section	.nv.info,"",@"SHT_CUDA_INFO"
	.align	4


	//----- nvinfo : EIATTR_REGCOUNT
	.align		4
        /*0000*/ 	.byte	0x04, 0x2f
        /*0002*/ 	.short	(.L_1 - .L_0)
	.align		4
.L_0:
        /*0004*/ 	.word	index@(foo_kernel)
        /*0008*/ 	.word	0x0000001c


	//----- nvinfo : EIATTR_FRAME_SIZE
	.align		4
.L_1:
        /*000c*/ 	.byte	0x04, 0x11
        /*000e*/ 	.short	(.L_3 - .L_2)
	.align		4
.L_2:
        /*0010*/ 	.word	index@(foo_kernel)
        /*0014*/ 	.word	0x00000000


	//----- nvinfo : EIATTR_MIN_STACK_SIZE
	.align		4
.L_3:
        /*0018*/ 	.byte	0x04, 0x12
        /*001a*/ 	.short	(.L_5 - .L_4)
	.align		4
.L_4:
        /*001c*/ 	.word	index@(foo_kernel)
        /*0020*/ 	.word	0x00000000
.L_5:


//--------------------- .nv.compat                --------------------------
	.section	.nv.compat,"",@"SHT_CUDA_COMPAT_INFO"
	.align	4
        /*0000*/ 	.byte	0x02, 0x09, 0x00, 0x00, 0x02, 0x02, 0x01, 0x00, 0x02, 0x05, 0x05, 0x00, 0x03, 0x07, 0x01, 0x01
        /*0010*/ 	.byte	0x02, 0x03, 0x00, 0x00, 0x02, 0x06, 0x01, 0x00, 0x04, 0x0b, 0x08, 0x00, 0x09, 0x00, 0x00, 0x00
        /*0020*/ 	.byte	0x00, 0x00, 0x00, 0x00


//--------------------- .nv.info.foo_kernel       --------------------------
	.section	.nv.info.foo_kernel,"",@"SHT_CUDA_INFO"
	.sectionflags	@""
	.align	4


	//----- nvinfo : EIATTR_CUDA_API_VERSION
	.align		4
        /*0000*/ 	.byte	0x04, 0x37
        /*0002*/ 	.short	(.L_7 - .L_6)
.L_6:
        /*0004*/ 	.word	0x00000082


	//----- nvinfo : EIATTR_KPARAM_INFO
	.align		4
.L_7:
        /*0008*/ 	.byte	0x04, 0x17
        /*000a*/ 	.short	(.L_9 - .L_8)
.L_8:
        /*000c*/ 	.word	0x00000000
        /*0010*/ 	.short	0x000b
        /*0012*/ 	.short	0x0038
        /*0014*/ 	.byte	0x00, 0xf5, 0x21, 0x00


	//----- nvinfo : EIATTR_KPARAM_INFO
	.align		4
.L_9:
        /*0018*/ 	.byte	0x04, 0x17
        /*001a*/ 	.short	(.L_11 - .L_10)
.L_10:
        /*001c*/ 	.word	0x00000000
        /*0020*/ 	.short	0x000a
        /*0022*/ 	.short	0x0034
        /*0024*/ 	.byte	0x00, 0xf0, 0x11, 0x00


	//----- nvinfo : EIATTR_KPARAM_INFO
	.align		4
.L_11:
        /*0028*/ 	.byte	0x04, 0x17
        /*002a*/ 	.short	(.L_13 - .L_12)
.L_12:
        /*002c*/ 	.word	0x00000000
        /*0030*/ 	.short	0x0009
        /*0032*/ 	.short	0x0030
        /*0034*/ 	.byte	0x00, 0xf0, 0x11, 0x00


	//----- nvinfo : EIATTR_KPARAM_INFO
	.align		4
.L_13:
        /*0038*/ 	.byte	0x04, 0x17
        /*003a*/ 	.short	(.L_15 - .L_14)
.L_14:
        /*003c*/ 	.word	0x00000000
        /*0040*/ 	.short	0x0008
        /*0042*/ 	.short	0x0028
        /*0044*/ 	.byte	0x00, 0xf5, 0x21, 0x00


	//----- nvinfo : EIATTR_KPARAM_INFO
	.align		4
.L_15:
        /*0048*/ 	.byte	0x04, 0x17
        /*004a*/ 	.short	(.L_17 - .L_16)
.L_16:
        /*004c*/ 	.word	0x00000000
        /*0050*/ 	.short	0x0007
        /*0052*/ 	.short	0x0024
        /*0054*/ 	.byte	0x00, 0xf0, 0x11, 0x00


	//----- nvinfo : EIATTR_KPARAM_INFO
	.align		4
.L_17:
        /*0058*/ 	.byte	0x04, 0x17
        /*005a*/ 	.short	(.L_19 - .L_18)
.L_18:
        /*005c*/ 	.word	0x00000000
        /*0060*/ 	.short	0x0006
        /*0062*/ 	.short	0x0020
        /*0064*/ 	.byte	0x00, 0xf0, 0x11, 0x00


	//----- nvinfo : EIATTR_KPARAM_INFO
	.align		4
.L_19:
        /*0068*/ 	.byte	0x04, 0x17
        /*006a*/ 	.short	(.L_21 - .L_20)
.L_20:
        /*006c*/ 	.word	0x00000000
        /*0070*/ 	.short	0x0005
        /*0072*/ 	.short	0x0018
        /*0074*/ 	.byte	0x00, 0xf5, 0x21, 0x00


	//----- nvinfo : EIATTR_KPARAM_INFO
	.align		4
.L_21:
        /*0078*/ 	.byte	0x04, 0x17
        /*007a*/ 	.short	(.L_23 - .L_22)
.L_22:
        /*007c*/ 	.word	0x00000000
        /*0080*/ 	.short	0x0004
        /*0082*/ 	.short	0x0010
        /*0084*/ 	.byte	0x00, 0xf0, 0x11, 0x00


	//----- nvinfo : EIATTR_KPARAM_INFO
	.align		4
.L_23:
        /*0088*/ 	.byte	0x04, 0x17
        /*008a*/ 	.short	(.L_25 - .L_24)
.L_24:
        /*008c*/ 	.word	0x00000000
        /*0090*/ 	.short	0x0003
        /*0092*/ 	.short	0x000c
        /*0094*/ 	.byte	0x00, 0xf0, 0x11, 0x00


	//----- nvinfo : EIATTR_KPARAM_INFO
	.align		4
.L_25:
        /*0098*/ 	.byte	0x04, 0x17
        /*009a*/ 	.short	(.L_27 - .L_26)
.L_26:
        /*009c*/ 	.word	0x00000000
        /*00a0*/ 	.short	0x0002
        /*00a2*/ 	.short	0x0008
        /*00a4*/ 	.byte	0x00, 0xf0, 0x11, 0x00


	//----- nvinfo : EIATTR_KPARAM_INFO
	.align		4
.L_27:
        /*00a8*/ 	.byte	0x04, 0x17
        /*00aa*/ 	.short	(.L_29 - .L_28)
.L_28:
        /*00ac*/ 	.word	0x00000000
        /*00b0*/ 	.short	0x0001
        /*00b2*/ 	.short	0x0004
        /*00b4*/ 	.byte	0x00, 0xf0, 0x11, 0x00


	//----- nvinfo : EIATTR_KPARAM_INFO
	.align		4
.L_29:
        /*00b8*/ 	.byte	0x04, 0x17
        /*00ba*/ 	.short	(.L_31 - .L_30)
.L_30:
        /*00bc*/ 	.word	0x00000000
        /*00c0*/ 	.short	0x0000
        /*00c2*/ 	.short	0x0000
        /*00c4*/ 	.byte	0x00, 0xf0, 0x11, 0x00


	//----- nvinfo : EIATTR_SPARSE_MMA_MASK
	.align		4
.L_31:
        /*00c8*/ 	.byte	0x03, 0x50
        /*00ca*/ 	.short	0x0000


	//----- nvinfo : EIATTR_MAXREG_COUNT
	.align		4
        /*00cc*/ 	.byte	0x03, 0x1b
        /*00ce*/ 	.short	0x00ff


	//----- nvinfo : EIATTR_MERCURY_ISA_VERSION
	.align		4
        /*00d0*/ 	.byte	0x03, 0x5f
        /*00d2*/ 	.short	0x0101


	//----- nvinfo : EIATTR_VRC_CTA_INIT_COUNT
	.align		4
        /*00d4*/ 	.byte	0x02, 0x4a
	.zero		1
	.zero		1


	//----- nvinfo : EIATTR_EXIT_INSTR_OFFSETS
	.align		4
        /*00d8*/ 	.byte	0x04, 0x1c
        /*00da*/ 	.short	(.L_33 - .L_32)


	//   ....[0]....
.L_32:
        /*00dc*/ 	.word	0x000000c0


	//   ....[1]....
        /*00e0*/ 	.word	0x000005f0


	//   ....[2]....
        /*00e4*/ 	.word	0x00000dd0


	//   ....[3]....
        /*00e8*/ 	.word	0x00001330


	//   ....[4]....
        /*00ec*/ 	.word	0x00001c70


	//----- nvinfo : EIATTR_CRS_STACK_SIZE
	.align		4
.L_33:
        /*00f0*/ 	.byte	0x04, 0x1e
        /*00f2*/ 	.short	(.L_35 - .L_34)
.L_34:
        /*00f4*/ 	.word	0x00000000


	//----- nvinfo : EIATTR_CBANK_PARAM_SIZE
	.align		4
.L_35:
        /*00f8*/ 	.byte	0x03, 0x19
        /*00fa*/ 	.short	0x0040


	//----- nvinfo : EIATTR_PARAM_CBANK
	.align		4
        /*00fc*/ 	.byte	0x04, 0x0a
        /*00fe*/ 	.short	(.L_37 - .L_36)
	.align		4
.L_36:
        /*0100*/ 	.word	index@(.nv.constant0.foo_kernel)
        /*0104*/ 	.short	0x0380
        /*0106*/ 	.short	0x0040


	//----- nvinfo : EIATTR_SW_WAR
	.align		4
.L_37:
        /*0108*/ 	.byte	0x04, 0x36
        /*010a*/ 	.short	(.L_39 - .L_38)
.L_38:
        /*010c*/ 	.word	0x00000008
.L_39:


//--------------------- .nv.callgraph             --------------------------
	.section	.nv.callgraph,"",@"SHT_CUDA_CALLGRAPH"
	.align	4
	.sectionentsize	8
	.align		4
        /*0000*/ 	.word	0x00000000
	.align		4
        /*0004*/ 	.word	0xffffffff
	.align		4
        /*0008*/ 	.word	0x00000000
	.align		4
        /*000c*/ 	.word	0xfffffffe
	.align		4
        /*0010*/ 	.word	0x00000000
	.align		4
        /*0014*/ 	.word	0xfffffffd
	.align		4
        /*0018*/ 	.word	0x00000000
	.align		4
        /*001c*/ 	.word	0xfffffffc


//--------------------- .text.foo_kernel          --------------------------
	.section	.text.foo_kernel,"ax",@progbits
	.align	128
        .global         foo_kernel
        .type           foo_kernel,@function
        .size           foo_kernel,(.L_x_10 - foo_kernel)
        .other          foo_kernel,@"STO_CUDA_ENTRY STV_DEFAULT"
foo_kernel:
.text.foo_kernel:
[----:B------:R-:W-:Y:S01]  /*0000*/  LDC R1, c[0x0][0x37c] ;  /* 0x0000df00ff017b82 */ /* 0x000fe20000000800 */
[----:B------:R-:W0:Y:S01]  /*0010*/  S2R R3, SR_CTAID.X ;  /* 0x0000000000037919 */ /* 0x000e220000002500 */
[----:B------:R-:W1:Y:S01]  /*0020*/  LDCU UR7, c[0x0][0x388] ;  /* 0x00007100ff0777ac */ /* 0x000e620008000800 */
[----:B------:R-:W0:Y:S01]  /*0030*/  S2R R0, SR_TID.X ;  /* 0x0000000000007919 */ /* 0x000e220000002100 */
[----:B------:R-:W2:Y:S01]  /*0040*/  LDCU UR4, c[0x0][0x370] ;  /* 0x00006e00ff0477ac */ /* 0x000ea20008000800 */
[----:B------:R-:W2:Y:S01]  /*0050*/  LDCU UR5, c[0x0][0x360] ;  /* 0x00006c00ff0577ac */ /* 0x000ea20008000800 */
[----:B------:R-:W3:Y:S01]  /*0060*/  LDCU UR6, c[0x0][0x384] ;  /* 0x00007080ff0677ac */ /* 0x000ee20008000800 */
[----:B-1----:R-:W-:Y:S01]  /*0070*/  MOV R2, UR7 ;  /* 0x0000000700027c02 */ /* 0x002fe20008000f00 */
[----:B--2---:R-:W-:Y:S02]  /*0080*/  UIMAD UR4, UR4, UR5, URZ ;  /* 0x00000005040472a4 */ /* 0x004fe4000f8e02ff */
[----:B0-----:R-:W-:-:S02]  /*0090*/  IMAD R3, R3, UR5, R0 ;  /* 0x0000000503037c24 */ /* 0x001fc4000f8e0200 */
[----:B---3--:R-:W-:-:S05]  /*00a0*/  IMAD R0, R2, UR6, RZ ;  /* 0x0000000602007c24 */ /* 0x008fca000f8e02ff */
[----:B------:R-:W-:-:S13]  /*00b0*/  ISETP.GE.AND P0, PT, R3, R0, PT ;  /* 0x000000000300720c */ /* 0x000fda0003f06270 */
[----:B------:R-:W-:Y:S05]  /*00c0*/  @P0 EXIT ;  /* 0x000000000000094d */ /* 0x000fea0003800000 */
[----:B------:R-:W0:Y:S01]  /*00d0*/  LDCU UR5, c[0x0][0x380] ;  /* 0x00007000ff0577ac */ /* 0x000e220008000800 */
[----:B------:R-:W1:Y:S01]  /*00e0*/  LDCU.64 UR6, c[0x0][0x358] ;  /* 0x00006b00ff0677ac */ /* 0x000e620008000a00 */
[----:B0-----:R-:W-:-:S09]  /*00f0*/  UISETP.NE.AND UP0, UPT, UR5, URZ, UPT ;  /* 0x000000ff0500728c */ /* 0x001fd2000bf05270 */
[----:B-1----:R-:W-:Y:S05]  /*0100*/  BRA.U UP0, `(.L_x_0) ;  /* 0x0000000d00347547 */ /* 0x002fea000b800000 */
[----:B------:R-:W0:Y:S01]  /*0110*/  I2F.U32.RP R9, UR4 ;  /* 0x0000000400097d06 */ /* 0x000e220008209000 */
[----:B------:R-:W-:Y:S01]  /*0120*/  VIADD R7, R3, UR4 ;  /* 0x0000000403077c36 */ /* 0x000fe20008000000 */
[----:B------:R-:W-:Y:S01]  /*0130*/  IADD3 R11, PT, PT, RZ, -UR4, RZ ;  /* 0x80000004ff0b7c10 */ /* 0x000fe2000fffe0ff */
[----:B------:R-:W1:Y:S01]  /*0140*/  LDCU UR9, c[0x0][0x388] ;  /* 0x00007100ff0977ac */ /* 0x000e620008000800 */
[----:B------:R-:W-:Y:S01]  /*0150*/  ISETP.NE.U32.AND P2, PT, RZ, UR4, PT ;  /* 0x00000004ff007c0c */ /* 0x000fe2000bf45070 */
[----:B------:R-:W-:Y:S01]  /*0160*/  BSSY.RECONVERGENT B0, `(.L_x_1) ;  /* 0x0000048000007945 */ /* 0x000fe20003800200 */
[----:B------:R-:W-:Y:S01]  /*0170*/  ISETP.GE.AND P0, PT, R7, R0, PT ;  /* 0x000000000700720c */ /* 0x000fe20003f06270 */
[----:B------:R-:W2:Y:S01]  /*0180*/  LDCU UR5, c[0x0][0x38c] ;  /* 0x00007180ff0577ac */ /* 0x000ea20008000800 */
[-C--:B------:R-:W-:Y:S02]  /*0190*/  VIMNMX R6, PT, PT, R0, R7.reuse, !PT ;  /* 0x0000000700067248 */ /* 0x080fe40007fe0100 */
[----:B------:R-:W-:Y:S01]  /*01a0*/  SEL R8, RZ, 0x1, P0 ;  /* 0x00000001ff087807 */ /* 0x000fe20000000000 */
[----:B------:R-:W3:Y:S03]  /*01b0*/  LDCU UR8, c[0x0][0x390] ;  /* 0x00007200ff0877ac */ /* 0x000ee60008000800 */
[----:B------:R-:W-:Y:S01]  /*01c0*/  IADD3 R6, PT, PT, R6, -R7, -R8 ;  /* 0x8000000706067210 */ /* 0x000fe20007ffe808 */
[----:B0-----:R-:W0:Y:S01]  /*01d0*/  MUFU.RCP R9, R9 ;  /* 0x0000000900097308 */ /* 0x001e220000001000 */
[----:B------:R-:W4:Y:S01]  /*01e0*/  LDCU.64 UR10, c[0x0][0x3b0] ;  /* 0x00007600ff0a77ac */ /* 0x000f220008000a00 */
[----:B0-----:R-:W-:-:S06]  /*01f0*/  VIADD R4, R9, 0xffffffe ;  /* 0x0ffffffe09047836 */ /* 0x001fcc0000000000 */
[----:B------:R0:W5:Y:S02]  /*0200*/  F2I.FTZ.U32.TRUNC.NTZ R5, R4 ;  /* 0x0000000400057305 */ /* 0x000164000021f000 */
[----:B0-----:R-:W-:Y:S02]  /*0210*/  HFMA2 R4, -RZ, RZ, 0, 0 ;  /* 0x00000000ff047431 */ /* 0x001fe400000001ff */
[----:B-----5:R-:W-:-:S04]  /*0220*/  IMAD R11, R11, R5, RZ ;  /* 0x000000050b0b7224 */ /* 0x020fc800078e02ff */
[----:B------:R-:W-:-:S06]  /*0230*/  IMAD.HI.U32 R5, R5, R11, R4 ;  /* 0x0000000b05057227 */ /* 0x000fcc00078e0004 */
[----:B------:R-:W-:-:S04]  /*0240*/  IMAD.HI.U32 R5, R5, R6, RZ ;  /* 0x0000000605057227 */ /* 0x000fc800078e00ff */
[----:B------:R-:W-:-:S04]  /*0250*/  IMAD.MOV R7, RZ, RZ, -R5 ;  /* 0x000000ffff077224 */ /* 0x000fc800078e0a05 */
[----:B------:R-:W-:-:S05]  /*0260*/  IMAD R6, R7, UR4, R6 ;  /* 0x0000000407067c24 */ /* 0x000fca000f8e0206 */
[----:B------:R-:W-:-:S13]  /*0270*/  ISETP.GE.U32.AND P0, PT, R6, UR4, PT ;  /* 0x0000000406007c0c */ /* 0x000fda000bf06070 */
[----:B------:R-:W-:Y:S01]  /*0280*/  @P0 IADD3 R6, PT, PT, R6, -UR4, RZ ;  /* 0x8000000406060c10 */ /* 0x000fe2000fffe0ff */
[----:B------:R-:W-:-:S03]  /*0290*/  @P0 VIADD R5, R5, 0x1 ;  /* 0x0000000105050836 */ /* 0x000fc60000000000 */
[----:B------:R-:W-:-:S13]  /*02a0*/  ISETP.GE.U32.AND P1, PT, R6, UR4, PT ;  /* 0x0000000406007c0c */ /* 0x000fda000bf26070 */
[----:B------:R-:W-:Y:S02]  /*02b0*/  @P1 IADD3 R5, PT, PT, R5, 0x1, RZ ;  /* 0x0000000105051810 */ /* 0x000fe40007ffe0ff */
[----:B------:R-:W-:-:S05]  /*02c0*/  @!P2 LOP3.LUT R5, RZ, UR4, RZ, 0x33, !PT ;  /* 0x00000004ff05ac12 */ /* 0x000fca000f8e33ff */
[----:B------:R-:W-:-:S05]  /*02d0*/  IMAD.IADD R7, R8, 0x1, R5 ;  /* 0x0000000108077824 */ /* 0x000fca00078e0205 */
[C---:B------:R-:W-:Y:S02]  /*02e0*/  LOP3.LUT R4, R7.reuse, 0x3, RZ, 0xc0, !PT ;  /* 0x0000000307047812 */ /* 0x040fe400078ec0ff */
[----:B------:R-:W-:Y:S02]  /*02f0*/  ISETP.GE.U32.AND P0, PT, R7, 0x3, PT ;  /* 0x000000030700780c */ /* 0x000fe40003f06070 */
[----:B------:R-:W-:-:S13]  /*0300*/  ISETP.NE.AND P1, PT, R4, 0x3, PT ;  /* 0x000000030400780c */ /* 0x000fda0003f25270 */
[----:B-1234-:R-:W-:Y:S05]  /*0310*/  @!P1 BRA `(.L_x_2) ;  /* 0x0000000000b09947 */ /* 0x01efea0003800000 */
[----:B------:R-:W-:Y:S01]  /*0320*/  IABS R6, R2 ;  /* 0x0000000200067213 */ /* 0x000fe20000000000 */
[----:B------:R-:W0:Y:S01]  /*0330*/  LDC.64 R4, c[0x0][0x3b8] ;  /* 0x0000ee00ff047b82 */ /* 0x000e220000000a00 */
[----:B------:R-:W-:Y:S01]  /*0340*/  IADD3 R7, PT, PT, R7, 0x1, RZ ;  /* 0x0000000107077810 */ /* 0x000fe20007ffe0ff */
[----:B------:R-:W-:Y:S01]  /*0350*/  IMAD.MOV.U32 R8, RZ, RZ, RZ ;  /* 0x000000ffff087224 */ /* 0x000fe200078e00ff */
[----:B------:R-:W1:Y:S01]  /*0360*/  I2F.RP R11, R6 ;  /* 0x00000006000b7306 */ /* 0x000e620000209400 */
[----:B------:R-:W-:Y:S02]  /*0370*/  ISETP.NE.AND P1, PT, R2, RZ, PT ;  /* 0x000000ff0200720c */ /* 0x000fe40003f25270 */
[----:B------:R-:W-:-:S05]  /*0380*/  LOP3.LUT R10, R7, 0x3, RZ, 0xc0, !PT ;  /* 0x00000003070a7812 */ /* 0x000fca00078ec0ff */
[----:B-1----:R-:W1:Y:S02]  /*0390*/  MUFU.RCP R11, R11 ;  /* 0x0000000b000b7308 */ /* 0x002e640000001000 */
[----:B-1----:R-:W-:-:S06]  /*03a0*/  IADD3 R9, PT, PT, R11, 0xffffffe, RZ ;  /* 0x0ffffffe0b097810 */ /* 0x002fcc0007ffe0ff */
[----:B------:R-:W1:Y:S02]  /*03b0*/  F2I.FTZ.U32.TRUNC.NTZ R9, R9 ;  /* 0x0000000900097305 */ /* 0x000e64000021f000 */
[----:B-1----:R-:W-:-:S04]  /*03c0*/  IMAD.MOV R13, RZ, RZ, -R9 ;  /* 0x000000ffff0d7224 */ /* 0x002fc800078e0a09 */
[----:B------:R-:W-:-:S04]  /*03d0*/  IMAD R13, R13, R6, RZ ;  /* 0x000000060d0d7224 */ /* 0x000fc800078e02ff */
[----:B------:R-:W-:Y:S01]  /*03e0*/  IMAD.HI.U32 R7, R9, R13, R8 ;  /* 0x0000000d09077227 */ /* 0x000fe200078e0008 */
[----:B------:R-:W-:Y:S02]  /*03f0*/  LOP3.LUT R8, RZ, R2, RZ, 0x33, !PT ;  /* 0x00000002ff087212 */ /* 0x000fe400078e33ff */
[----:B0-----:R-:W-:-:S07]  /*0400*/  IADD3 R9, PT, PT, -R10, RZ, RZ ;  /* 0x000000ff0a097210 */ /* 0x001fce0007ffe1ff */
.L_x_3:
[----:B0-----:R-:W-:Y:S01]  /*0410*/  IABS R12, R3 ;  /* 0x00000003000c7213 */ /* 0x001fe20000000000 */
[----:B------:R-:W-:-:S04]  /*0420*/  IMAD.U32 R2, RZ, RZ, UR9 ;  /* 0x00000009ff027e24 */ /* 0x000fc8000f8e00ff */
[----:B------:R-:W-:Y:S01]  /*0430*/  IMAD.HI.U32 R10, R7, R12, RZ ;  /* 0x0000000c070a7227 */ /* 0x000fe200078e00ff */
[----:B------:R-:W-:-:S04]  /*0440*/  IABS R14, R2 ;  /* 0x00000002000e7213 */ /* 0x000fc80000000000 */
[----:B------:R-:W-:-:S05]  /*0450*/  IADD3 R11, PT, PT, -R10, RZ, RZ ;  /* 0x000000ff0a0b7210 */ /* 0x000fca0007ffe1ff */
[----:B------:R-:W-:-:S05]  /*0460*/  IMAD R11, R14, R11, R12 ;  /* 0x0000000b0e0b7224 */ /* 0x000fca00078e020c */
[----:B------:R-:W-:-:S13]  /*0470*/  ISETP.GT.U32.AND P3, PT, R6, R11, PT ;  /* 0x0000000b0600720c */ /* 0x000fda0003f64070 */
[----:B------:R-:W-:Y:S01]  /*0480*/  @!P3 IMAD.IADD R11, R11, 0x1, -R14 ;  /* 0x000000010b0bb824 */ /* 0x000fe200078e0a0e */
[----:B------:R-:W-:-:S04]  /*0490*/  @!P3 IADD3 R10, PT, PT, R10, 0x1, RZ ;  /* 0x000000010a0ab810 */ /* 0x000fc80007ffe0ff */
[----:B------:R-:W-:Y:S02]  /*04a0*/  ISETP.GE.U32.AND P2, PT, R11, R6, PT ;  /* 0x000000060b00720c */ /* 0x000fe40003f46070 */
[----:B------:R-:W-:-:S04]  /*04b0*/  LOP3.LUT R11, R3, R2, RZ, 0x3c, !PT ;  /* 0x00000002030b7212 */ /* 0x000fc800078e3cff */
[----:B------:R-:W-:-:S07]  /*04c0*/  ISETP.GE.AND P4, PT, R11, RZ, PT ;  /* 0x000000ff0b00720c */ /* 0x000fce0003f86270 */
[----:B------:R-:W-:-:S06]  /*04d0*/  @P2 VIADD R10, R10, 0x1 ;  /* 0x000000010a0a2836 */ /* 0x000fcc0000000000 */
[----:B------:R-:W-:-:S04]  /*04e0*/  @!P4 IADD3 R10, PT, PT, -R10, RZ, RZ ;  /* 0x000000ff0a0ac210 */ /* 0x000fc80007ffe1ff */
[----:B------:R-:W-:-:S05]  /*04f0*/  SEL R12, R8, R10, !P1 ;  /* 0x0000000a080c7207 */ /* 0x000fca0004800000 */
[----:B------:R-:W-:Y:S02]  /*0500*/  IMAD.MOV R13, RZ, RZ, -R12 ;  /* 0x000000ffff0d7224 */ /* 0x000fe400078e0a0c */
[----:B------:R-:W-:Y:S02]  /*0510*/  IMAD R10, R12, UR5, RZ ;  /* 0x000000050c0a7c24 */ /* 0x000fe4000f8e02ff */
[----:B------:R-:W-:-:S04]  /*0520*/  IMAD R13, R2, R13, R3 ;  /* 0x0000000d020d7224 */ /* 0x000fc800078e0203 */
[----:B------:R-:W-:-:S04]  /*0530*/  IMAD R11, R13, UR8, R10 ;  /* 0x000000080d0b7c24 */ /* 0x000fc8000f8e020a */
[----:B------:R-:W-:-:S06]  /*0540*/  IMAD.WIDE R10, R11, 0x4, R4 ;  /* 0x000000040b0a7825 */ /* 0x000fcc00078e0204 */
[----:B------:R-:W2:Y:S01]  /*0550*/  LDG.E R11, desc[UR6][R10.64] ;  /* 0x000000060a0b7981 */ /* 0x000ea2000c1e1900 */
[----:B------:R-:W-:Y:S01]  /*0560*/  IMAD R12, R12, UR10, RZ ;  /* 0x0000000a0c0c7c24 */ /* 0x000fe2000f8e02ff */
[----:B------:R-:W-:Y:S01]  /*0570*/  IADD3 R9, PT, PT, R9, 0x1, RZ ;  /* 0x0000000109097810 */ /* 0x000fe20007ffe0ff */
[----:B------:R-:W-:Y:S02]  /*0580*/  VIADD R3, R3, UR4 ;  /* 0x0000000403037c36 */ /* 0x000fe40008000000 */
[----:B------:R-:W-:Y:S01]  /*0590*/  IMAD R13, R13, UR11, R12 ;  /* 0x0000000b0d0d7c24 */ /* 0x000fe2000f8e020c */
[----:B------:R-:W-:-:S03]  /*05a0*/  ISETP.NE.AND P2, PT, R9, RZ, PT ;  /* 0x000000ff0900720c */ /* 0x000fc60003f45270 */
[----:B------:R-:W-:-:S05]  /*05b0*/  IMAD.WIDE R12, R13, 0x4, R4 ;  /* 0x000000040d0c7825 */ /* 0x000fca00078e0204 */
[----:B--2---:R0:W-:Y:S05]  /*05c0*/  STG.E desc[UR6][R12.64], R11 ;  /* 0x0000000b0c007986 */ /* 0x0041ea000c101906 */
[----:B------:R-:W-:Y:S05]  /*05d0*/  @P2 BRA `(.L_x_3) ;  /* 0xfffffffc008c2947 */ /* 0x000fea000383ffff */
.L_x_2:
[----:B------:R-:W-:Y:S05]  /*05e0*/  BSYNC.RECONVERGENT B0 ;  /* 0x0000000000007941 */ /* 0x000fea0003800200 */
.L_x_1:
[----:B------:R-:W-:Y:S05]  /*05f0*/  @!P0 EXIT ;  /* 0x000000000000894d */ /* 0x000fea0003800000 */
[----:B------:R-:W-:Y:S01]  /*0600*/  IABS R9, R2 ;  /* 0x0000000200097213 */ /* 0x000fe20000000000 */
[----:B------:R-:W1:Y:S01]  /*0610*/  LDC.64 R4, c[0x0][0x3b8] ;  /* 0x0000ee00ff047b82 */ /* 0x000e620000000a00 */
[----:B------:R-:W2:Y:S02]  /*0620*/  LDCU UR5, c[0x0][0x38c] ;  /* 0x00007180ff0577ac */ /* 0x000ea40008000800 */
[----:B------:R-:W3:Y:S01]  /*0630*/  I2F.RP R8, R9 ;  /* 0x0000000900087306 */ /* 0x000ee20000209400 */
[----:B------:R-:W4:Y:S04]  /*0640*/  LDCU UR8, c[0x0][0x390] ;  /* 0x00007200ff0877ac */ /* 0x000f280008000800 */
[----:B------:R-:W0:Y:S01]  /*0650*/  LDC R2, c[0x0][0x388] ;  /* 0x0000e200ff027b82 */ /* 0x000e220000000800 */
[----:B------:R-:W0:Y:S02]  /*0660*/  LDCU.64 UR10, c[0x0][0x3b0] ;  /* 0x00007600ff0a77ac */ /* 0x000e240008000a00 */
[----:B---3--:R-:W3:Y:S02]  /*0670*/  MUFU.RCP R8, R8 ;  /* 0x0000000800087308 */ /* 0x008ee40000001000 */
[----:B---3--:R-:W-:-:S06]  /*0680*/  IADD3 R6, PT, PT, R8, 0xffffffe, RZ ;  /* 0x0ffffffe08067810 */ /* 0x008fcc0007ffe0ff */
[----:B------:R3:W5:Y:S02]  /*0690*/  F2I.FTZ.U32.TRUNC.NTZ R7, R6 ;  /* 0x0000000600077305 */ /* 0x000764000021f000 */
[----:B---3--:R-:W-:Y:S01]  /*06a0*/  MOV R6, RZ ;  /* 0x000000ff00067202 */ /* 0x008fe20000000f00 */
[----:B-----5:R-:W-:-:S04]  /*06b0*/  IMAD.MOV R10, RZ, RZ, -R7 ;  /* 0x000000ffff0a7224 */ /* 0x020fc800078e0a07 */
[----:B0-----:R-:W-:-:S04]  /*06c0*/  IMAD R11, R10, R9, RZ ;  /* 0x000000090a0b7224 */ /* 0x001fc800078e02ff */
[----:B-12-4-:R-:W-:-:S07]  /*06d0*/  IMAD.HI.U32 R8, R7, R11, R6 ;  /* 0x0000000b07087227 */ /* 0x016fce00078e0006 */
.L_x_4:
[----:B0-----:R-:W-:Y:S02]  /*06e0*/  IABS R7, R3 ;  /* 0x0000000300077213 */ /* 0x001fe40000000000 */
[----:B------:R-:W-:-:S03]  /*06f0*/  IABS R6, R2 ;  /* 0x0000000200067213 */ /* 0x000fc60000000000 */
[----:B------:R-:W-:-:S04]  /*0700*/  IMAD.HI.U32 R8, R8, R7, RZ ;  /* 0x0000000708087227 */ /* 0x000fc800078e00ff */
[----:B------:R-:W-:-:S04]  /*0710*/  IMAD.MOV R10, RZ, RZ, -R8 ;  /* 0x000000ffff0a7224 */ /* 0x000fc800078e0a08 */
[----:B------:R-:W-:Y:S01]  /*0720*/  IMAD R10, R6, R10, R7 ;  /* 0x0000000a060a7224 */ /* 0x000fe200078e0207 */
[----:B------:R-:W-:-:S04]  /*0730*/  LOP3.LUT R7, R3, R2, RZ, 0x3c, !PT ;  /* 0x0000000203077212 */ /* 0x000fc800078e3cff */
[----:B------:R-:W-:Y:S02]  /*0740*/  ISETP.GT.U32.AND P1, PT, R9, R10, PT ;  /* 0x0000000a0900720c */ /* 0x000fe40003f24070 */
[----:B------:R-:W-:Y:S02]  /*0750*/  ISETP.GE.AND P2, PT, R7, RZ, PT ;  /* 0x000000ff0700720c */ /* 0x000fe40003f46270 */
[----:B------:R-:W-:-:S09]  /*0760*/  LOP3.LUT R7, RZ, R2, RZ, 0x33, !PT ;  /* 0x00000002ff077212 */ /* 0x000fd200078e33ff */
[----:B------:R-:W-:Y:S01]  /*0770*/  @!P1 IADD3 R10, PT, PT, R10, -R6, RZ ;  /* 0x800000060a0a9210 */ /* 0x000fe20007ffe0ff */
[----:B------:R-:W-:-:S03]  /*0780*/  @!P1 VIADD R8, R8, 0x1 ;  /* 0x0000000108089836 */ /* 0x000fc60000000000 */
[----:B------:R-:W-:-:S13]  /*0790*/  ISETP.GE.U32.AND P0, PT, R10, R9, PT ;  /* 0x000000090a00720c */ /* 0x000fda0003f06070 */
[----:B------:R-:W-:Y:S02]  /*07a0*/  @P0 IADD3 R8, PT, PT, R8, 0x1, RZ ;  /* 0x0000000108080810 */ /* 0x000fe40007ffe0ff */
[----:B------:R-:W-:-:S03]  /*07b0*/  ISETP.NE.AND P0, PT, R2, RZ, PT ;  /* 0x000000ff0200720c */ /* 0x000fc60003f05270 */
[----:B------:R-:W-:-:S05]  /*07c0*/  @!P2 IMAD.MOV R8, RZ, RZ, -R8 ;  /* 0x000000ffff08a224 */ /* 0x000fca00078e0a08 */
[----:B------:R-:W-:-:S04]  /*07d0*/  SEL R14, R7, R8, !P0 ;  /* 0x00000008070e7207 */ /* 0x000fc80004000000 */
[C---:B------:R-:W-:Y:S01]  /*07e0*/  IADD3 R13, PT, PT, -R14.reuse, RZ, RZ ;  /* 0x000000ff0e0d7210 */ /* 0x040fe20007ffe1ff */
[----:B------:R-:W-:-:S04]  /*07f0*/  IMAD R8, R14, UR5, RZ ;  /* 0x000000050e087c24 */ /* 0x000fc8000f8e02ff */
[----:B------:R-:W-:-:S04]  /*0800*/  IMAD R13, R2, R13, R3 ;  /* 0x0000000d020d7224 */ /* 0x000fc800078e0203 */
[----:B------:R-:W-:-:S04]  /*0810*/  IMAD R17, R13, UR8, R8 ;  /* 0x000000080d117c24 */ /* 0x000fc8000f8e0208 */
[----:B------:R-:W-:-:S05]  /*0820*/  IMAD.WIDE R16, R17, 0x4, R4 ;  /* 0x0000000411107825 */ /* 0x000fca00078e0204 */
[----:B------:R0:W2:Y:S01]  /*0830*/  LDG.E R10, desc[UR6][R16.64] ;  /* 0x00000006100a7981 */ /* 0x0000a2000c1e1900 */
[----:B------:R-:W1:Y:S01]  /*0840*/  I2F.RP R12, R6 ;  /* 0x00000006000c7306 */ /* 0x000e620000209400 */
[----:B------:R-:W-:Y:S02]  /*0850*/  HFMA2 R8, -RZ, RZ, 0, 0 ;  /* 0x00000000ff087431 */ /* 0x000fe400000001ff */
[----:B------:R-:W-:Y:S02]  /*0860*/  VIADD R11, R3, UR4 ;  /* 0x00000004030b7c36 */ /* 0x000fe40008000000 */
[----:B------:R-:W-:-:S03]  /*0870*/  IMAD R14, R14, UR10, RZ ;  /* 0x0000000a0e0e7c24 */ /* 0x000fc6000f8e02ff */
[----:B------:R-:W-:Y:S01]  /*0880*/  IABS R18, R11 ;  /* 0x0000000b00127213 */ /* 0x000fe20000000000 */
[----:B0-----:R-:W-:Y:S01]  /*0890*/  IMAD R17, R13, UR11, R14 ;  /* 0x0000000b0d117c24 */ /* 0x001fe2000f8e020e */
[----:B-1----:R-:W0:Y:S02]  /*08a0*/  MUFU.RCP R12, R12 ;  /* 0x0000000c000c7308 */ /* 0x002e240000001000 */
[----:B0-----:R-:W-:-:S06]  /*08b0*/  VIADD R15, R12, 0xffffffe ;  /* 0x0ffffffe0c0f7836 */ /* 0x001fcc0000000000 */
[----:B------:R-:W0:Y:S02]  /*08c0*/  F2I.FTZ.U32.TRUNC.NTZ R9, R15 ;  /* 0x0000000f00097305 */ /* 0x000e24000021f000 */
[----:B0-----:R-:W-:-:S05]  /*08d0*/  IADD3 R19, PT, PT, RZ, -R9, RZ ;  /* 0x80000009ff137210 */ /* 0x001fca0007ffe0ff */
[----:B------:R-:W-:-:S04]  /*08e0*/  IMAD R3, R19, R6, RZ ;  /* 0x0000000613037224 */ /* 0x000fc800078e02ff */
[----:B------:R-:W-:-:S04]  /*08f0*/  IMAD.HI.U32 R8, R9, R3, R8 ;  /* 0x0000000309087227 */ /* 0x000fc800078e0008 */
[----:B------:R-:W-:-:S04]  /*0900*/  IMAD.MOV.U32 R9, RZ, RZ, R18 ;  /* 0x000000ffff097224 */ /* 0x000fc800078e0012 */
[----:B------:R-:W-:-:S05]  /*0910*/  IMAD.HI.U32 R3, R8, R9, RZ ;  /* 0x0000000908037227 */ /* 0x000fca00078e00ff */
[----:B------:R-:W-:-:S05]  /*0920*/  IADD3 R12, PT, PT, -R3, RZ, RZ ;  /* 0x000000ff030c7210 */ /* 0x000fca0007ffe1ff */
[----:B------:R-:W-:Y:S02]  /*0930*/  IMAD R12, R6, R12, R9 ;  /* 0x0000000c060c7224 */ /* 0x000fe400078e0209 */
[----:B------:R-:W-:-:S05]  /*0940*/  IMAD.MOV.U32 R9, RZ, RZ, R6 ;  /* 0x000000ffff097224 */ /* 0x000fca00078e0006 */
[----:B------:R-:W-:-:S13]  /*0950*/  ISETP.GT.U32.AND P2, PT, R9, R12, PT ;  /* 0x0000000c0900720c */ /* 0x000fda0003f44070 */
[----:B------:R-:W-:Y:S01]  /*0960*/  @!P2 IADD3 R12, PT, PT, R12, -R6, RZ ;  /* 0x800000060c0ca210 */ /* 0x000fe20007ffe0ff */
[----:B------:R-:W-:-:S03]  /*0970*/  @!P2 VIADD R3, R3, 0x1 ;  /* 0x000000010303a836 */ /* 0x000fc60000000000 */
[----:B------:R-:W-:Y:S02]  /*0980*/  ISETP.GE.U32.AND P1, PT, R12, R9, PT ;  /* 0x000000090c00720c */ /* 0x000fe40003f26070 */
[----:B------:R-:W-:-:S04]  /*0990*/  LOP3.LUT R12, R11, R2, RZ, 0x3c, !PT ;  /* 0x000000020b0c7212 */ /* 0x000fc800078e3cff */
[----:B------:R-:W-:-:S07]  /*09a0*/  ISETP.GE.AND P3, PT, R12, RZ, PT ;  /* 0x000000ff0c00720c */ /* 0x000fce0003f66270 */
[----:B------:R-:W-:-:S06]  /*09b0*/  @P1 IADD3 R3, PT, PT, R3, 0x1, RZ ;  /* 0x0000000103031810 */ /* 0x000fcc0007ffe0ff */
[----:B------:R-:W-:-:S04]  /*09c0*/  @!P3 IADD3 R3, PT, PT, -R3, RZ, RZ ;  /* 0x000000ff0303b210 */ /* 0x000fc80007ffe1ff */
[----:B------:R-:W-:-:S05]  /*09d0*/  SEL R12, R7, R3, !P0 ;  /* 0x00000003070c7207 */ /* 0x000fca0004000000 */
[----:B------:R-:W-:Y:S02]  /*09e0*/  IMAD.MOV R3, RZ, RZ, -R12 ;  /* 0x000000ffff037224 */ /* 0x000fe400078e0a0c */
[----:B------:R-:W-:Y:S02]  /*09f0*/  IMAD R16, R12, UR5, RZ ;  /* 0x000000050c107c24 */ /* 0x000fe4000f8e02ff */
[----:B------:R-:W-:-:S04]  /*0a00*/  IMAD R3, R2, R3, R11 ;  /* 0x0000000302037224 */ /* 0x000fc800078e020b */
[----:B------:R-:W-:Y:S02]  /*0a10*/  IMAD R15, R3, UR8, R16 ;  /* 0x00000008030f7c24 */ /* 0x000fe4000f8e0210 */
[----:B------:R-:W-:-:S04]  /*0a20*/  IMAD.WIDE R16, R17, 0x4, R4 ;  /* 0x0000000411107825 */ /* 0x000fc800078e0204 */
[----:B------:R-:W-:Y:S01]  /*0a30*/  IMAD.WIDE R14, R15, 0x4, R4 ;  /* 0x000000040f0e7825 */ /* 0x000fe200078e0204 */
[----:B--2---:R0:W-:Y:S05]  /*0a40*/  STG.E desc[UR6][R16.64], R10 ;  /* 0x0000000a10007986 */ /* 0x0041ea000c101906 */
[----:B------:R1:W2:Y:S01]  /*0a50*/  LDG.E R14, desc[UR6][R14.64] ;  /* 0x000000060e0e7981 */ /* 0x0002a2000c1e1900 */
[----:B------:R-:W-:Y:S01]  /*0a60*/  IADD3 R11, PT, PT, R11, UR4, RZ ;  /* 0x000000040b0b7c10 */ /* 0x000fe2000fffe0ff */
[----:B------:R-:W-:-:S03]  /*0a70*/  IMAD R12, R12, UR10, RZ ;  /* 0x0000000a0c0c7c24 */ /* 0x000fc6000f8e02ff */
[----:B------:R-:W-:Y:S02]  /*0a80*/  IABS R19, R11 ;  /* 0x0000000b00137213 */ /* 0x000fe40000000000 */
[----:B0-----:R-:W-:Y:S01]  /*0a90*/  LOP3.LUT R10, R11, R2, RZ, 0x3c, !PT ;  /* 0x000000020b0a7212 */ /* 0x001fe200078e3cff */
[----:B------:R-:W-:Y:S02]  /*0aa0*/  IMAD R17, R3, UR11, R12 ;  /* 0x0000000b03117c24 */ /* 0x000fe4000f8e020c */
[----:B------:R-:W-:Y:S01]  /*0ab0*/  IMAD.HI.U32 R13, R8, R19, RZ ;  /* 0x00000013080d7227 */ /* 0x000fe200078e00ff */
[----:B------:R-:W-:-:S03]  /*0ac0*/  ISETP.GE.AND P3, PT, R10, RZ, PT ;  /* 0x000000ff0a00720c */ /* 0x000fc60003f66270 */
[----:B------:R-:W-:Y:S01]  /*0ad0*/  IMAD.WIDE R16, R17, 0x4, R4 ;  /* 0x0000000411107825 */ /* 0x000fe200078e0204 */
[----:B------:R-:W-:-:S05]  /*0ae0*/  IADD3 R18, PT, PT, -R13, RZ, RZ ;  /* 0x000000ff0d127210 */ /* 0x000fca0007ffe1ff */
[----:B------:R-:W-:-:S05]  /*0af0*/  IMAD R18, R6, R18, R19 ;  /* 0x0000001206127224 */ /* 0x000fca00078e0213 */
[----:B------:R-:W-:-:S13]  /*0b00*/  ISETP.GT.U32.AND P2, PT, R9, R18, PT ;  /* 0x000000120900720c */ /* 0x000fda0003f44070 */
[----:B------:R-:W-:Y:S01]  /*0b10*/  @!P2 IMAD.IADD R18, R18, 0x1, -R6 ;  /* 0x000000011212a824 */ /* 0x000fe200078e0a06 */
[----:B------:R-:W-:-:S04]  /*0b20*/  @!P2 IADD3 R13, PT, PT, R13, 0x1, RZ ;  /* 0x000000010d0da810 */ /* 0x000fc80007ffe0ff */
[----:B------:R-:W-:-:S13]  /*0b30*/  ISETP.GE.U32.AND P1, PT, R18, R9, PT ;  /* 0x000000091200720c */ /* 0x000fda0003f26070 */
[----:B------:R-:W-:-:S05]  /*0b40*/  @P1 IADD3 R13, PT, PT, R13, 0x1, RZ ;  /* 0x000000010d0d1810 */ /* 0x000fca0007ffe0ff */
[----:B------:R-:W-:-:S05]  /*0b50*/  @!P3 IMAD.MOV R13, RZ, RZ, -R13 ;  /* 0x000000ffff0db224 */ /* 0x000fca00078e0a0d */
[----:B------:R-:W-:-:S04]  /*0b60*/  SEL R13, R7, R13, !P0 ;  /* 0x0000000d070d7207 */ /* 0x000fc80004000000 */
[C---:B------:R-:W-:Y:S01]  /*0b70*/  IADD3 R10, PT, PT, -R13.reuse, RZ, RZ ;  /* 0x000000ff0d0a7210 */ /* 0x040fe20007ffe1ff */
[----:B-1----:R-:W-:-:S04]  /*0b80*/  IMAD R15, R13, UR5, RZ ;  /* 0x000000050d0f7c24 */ /* 0x002fc8000f8e02ff */
[----:B------:R-:W-:-:S04]  /*0b90*/  IMAD R10, R2, R10, R11 ;  /* 0x0000000a020a7224 */ /* 0x000fc800078e020b */
[----:B------:R-:W-:-:S04]  /*0ba0*/  IMAD R15, R10, UR8, R15 ;  /* 0x000000080a0f7c24 */ /* 0x000fc8000f8e020f */
[----:B------:R-:W-:Y:S01]  /*0bb0*/  IMAD.WIDE R18, R15, 0x4, R4 ;  /* 0x000000040f127825 */ /* 0x000fe200078e0204 */
[----:B--2---:R0:W-:Y:S04]  /*0bc0*/  STG.E desc[UR6][R16.64], R14 ;  /* 0x0000000e10007986 */ /* 0x0041e8000c101906 */
[----:B------:R-:W2:Y:S01]  /*0bd0*/  LDG.E R12, desc[UR6][R18.64] ;  /* 0x00000006120c7981 */ /* 0x000ea2000c1e1900 */
[----:B------:R-:W-:Y:S01]  /*0be0*/  IADD3 R3, PT, PT, R11, UR4, RZ ;  /* 0x000000040b037c10 */ /* 0x000fe2000fffe0ff */
[----:B------:R-:W-:-:S03]  /*0bf0*/  IMAD R13, R13, UR10, RZ ;  /* 0x0000000a0d0d7c24 */ /* 0x000fc6000f8e02ff */
[----:B------:R-:W-:-:S05]  /*0c00*/  IABS R15, R3 ;  /* 0x00000003000f7213 */ /* 0x000fca0000000000 */
[----:B------:R-:W-:-:S04]  /*0c10*/  IMAD.HI.U32 R11, R8, R15, RZ ;  /* 0x0000000f080b7227 */ /* 0x000fc800078e00ff */
[----:B------:R-:W-:-:S04]  /*0c20*/  IMAD.MOV R20, RZ, RZ, -R11 ;  /* 0x000000ffff147224 */ /* 0x000fc800078e0a0b */
[----:B------:R-:W-:-:S05]  /*0c30*/  IMAD R20, R6, R20, R15 ;  /* 0x0000001406147224 */ /* 0x000fca00078e020f */
[----:B------:R-:W-:-:S13]  /*0c40*/  ISETP.GT.U32.AND P2, PT, R9, R20, PT ;  /* 0x000000140900720c */ /* 0x000fda0003f44070 */
[----:B------:R-:W-:Y:S02]  /*0c50*/  @!P2 IADD3 R20, PT, PT, R20, -R6, RZ ;  /* 0x800000061414a210 */ /* 0x000fe40007ffe0ff */
[----:B------:R-:W-:Y:S02]  /*0c60*/  LOP3.LUT R6, R3, R2, RZ, 0x3c, !PT ;  /* 0x0000000203067212 */ /* 0x000fe400078e3cff */
[----:B------:R-:W-:Y:S02]  /*0c70*/  ISETP.GE.U32.AND P1, PT, R20, R9, PT ;  /* 0x000000091400720c */ /* 0x000fe40003f26070 */
[----:B------:R-:W-:Y:S02]  /*0c80*/  ISETP.GE.AND P3, PT, R6, RZ, PT ;  /* 0x000000ff0600720c */ /* 0x000fe40003f66270 */
[----:B------:R-:W-:-:S09]  /*0c90*/  @!P2 IADD3 R11, PT, PT, R11, 0x1, RZ ;  /* 0x000000010b0ba810 */ /* 0x000fd20007ffe0ff */
[----:B------:R-:W-:-:S05]  /*0ca0*/  @P1 VIADD R11, R11, 0x1 ;  /* 0x000000010b0b1836 */ /* 0x000fca0000000000 */
[----:B------:R-:W-:-:S04]  /*0cb0*/  @!P3 IADD3 R11, PT, PT, -R11, RZ, RZ ;  /* 0x000000ff0b0bb210 */ /* 0x000fc80007ffe1ff */
[----:B0-----:R-:W-:Y:S01]  /*0cc0*/  SEL R14, R7, R11, !P0 ;  /* 0x0000000b070e7207 */ /* 0x001fe20004000000 */
[----:B------:R-:W-:-:S03]  /*0cd0*/  IMAD R7, R10, UR11, R13 ;  /* 0x0000000b0a077c24 */ /* 0x000fc6000f8e020d */
[C---:B------:R-:W-:Y:S01]  /*0ce0*/  IADD3 R15, PT, PT, -R14.reuse, RZ, RZ ;  /* 0x000000ff0e0f7210 */ /* 0x040fe20007ffe1ff */
[----:B------:R-:W-:-:S04]  /*0cf0*/  IMAD R6, R14, UR5, RZ ;  /* 0x000000050e067c24 */ /* 0x000fc8000f8e02ff */
[----:B------:R-:W-:-:S04]  /*0d00*/  IMAD R15, R2, R15, R3 ;  /* 0x0000000f020f7224 */ /* 0x000fc800078e0203 */
[----:B------:R-:W-:Y:S02]  /*0d10*/  IMAD R11, R15, UR8, R6 ;  /* 0x000000080f0b7c24 */ /* 0x000fe4000f8e0206 */
[----:B------:R-:W-:-:S04]  /*0d20*/  IMAD.WIDE R6, R7, 0x4, R4 ;  /* 0x0000000407067825 */ /* 0x000fc800078e0204 */
[----:B------:R-:W-:Y:S01]  /*0d30*/  IMAD.WIDE R10, R11, 0x4, R4 ;  /* 0x000000040b0a7825 */ /* 0x000fe200078e0204 */
[----:B--2---:R0:W-:Y:S05]  /*0d40*/  STG.E desc[UR6][R6.64], R12 ;  /* 0x0000000c06007986 */ /* 0x0041ea000c101906 */
[----:B------:R-:W2:Y:S01]  /*0d50*/  LDG.E R11, desc[UR6][R10.64] ;  /* 0x000000060a0b7981 */ /* 0x000ea2000c1e1900 */
[----:B------:R-:W-:Y:S02]  /*0d60*/  IMAD R14, R14, UR10, RZ ;  /* 0x0000000a0e0e7c24 */ /* 0x000fe4000f8e02ff */
[----:B------:R-:W-:Y:S02]  /*0d70*/  VIADD R3, R3, UR4 ;  /* 0x0000000403037c36 */ /* 0x000fe40008000000 */
[----:B------:R-:W-:-:S03]  /*0d80*/  IMAD R15, R15, UR11, R14 ;  /* 0x0000000b0f0f7c24 */ /* 0x000fc6000f8e020e */
[----:B------:R-:W-:Y:S01]  /*0d90*/  ISETP.GE.AND P0, PT, R3, R0, PT ;  /* 0x000000000300720c */ /* 0x000fe20003f06270 */
[----:B------:R-:W-:-:S05]  /*0da0*/  IMAD.WIDE R14, R15, 0x4, R4 ;  /* 0x000000040f0e7825 */ /* 0x000fca00078e0204 */
[----:B--2---:R0:W-:Y:S07]  /*0db0*/  STG.E desc[UR6][R14.64], R11 ;  /* 0x0000000b0e007986 */ /* 0x0041ee000c101906 */
[----:B------:R-:W-:Y:S05]  /*0dc0*/  @!P0 BRA `(.L_x_4) ;  /* 0xfffffff800448947 */ /* 0x000fea000383ffff */
[----:B------:R-:W-:Y:S05]  /*0dd0*/  EXIT ;  /* 0x000000000000794d */ /* 0x000fea0003800000 */
.L_x_0:
        /* <DEDUP_REMOVED lines=14> */
[----:B------:R-:W1:Y:S01]  /*0ec0*/  LDCU.64 UR8, c[0x0][0x3a0] ;  /* 0x00007400ff0877ac */ /* 0x000e620008000a00 */
[----:B0-----:R-:W-:-:S05]  /*0ed0*/  IADD3 R4, PT, PT, R9, 0xffffffe, RZ ;  /* 0x0ffffffe09047810 */ /* 0x001fca0007ffe0ff */
[----:B------:R0:W5:Y:S02]  /*0ee0*/  F2I.FTZ.U32.TRUNC.NTZ R5, R4 ;  /* 0x0000000400057305 */ /* 0x000164000021f000 */
[----:B0-----:R-:W-:Y:S01]  /*0ef0*/  MOV R4, RZ ;  /* 0x000000ff00047202 */ /* 0x001fe20000000f00 */
[----:B-----5:R-:W-:-:S04]  /*0f00*/  IMAD R11, R11, R5, RZ ;  /* 0x000000050b0b7224 */ /* 0x020fc800078e02ff */
[----:B------:R-:W-:-:S06]  /*0f10*/  IMAD.HI.U32 R11, R5, R11, R4 ;  /* 0x0000000b050b7227 */ /* 0x000fcc00078e0004 */
[----:B------:R-:W-:-:S05]  /*0f20*/  IMAD.HI.U32 R11, R11, R6, RZ ;  /* 0x000000060b0b7227 */ /* 0x000fca00078e00ff */
[----:B------:R-:W-:-:S05]  /*0f30*/  IADD3 R5, PT, PT, -R11, RZ, RZ ;  /* 0x000000ff0b057210 */ /* 0x000fca0007ffe1ff */
[----:B------:R-:W-:-:S05]  /*0f40*/  IMAD R5, R5, UR4, R6 ;  /* 0x0000000405057c24 */ /* 0x000fca000f8e0206 */
[----:B------:R-:W-:-:S13]  /*0f50*/  ISETP.GE.U32.AND P0, PT, R5, UR4, PT ;  /* 0x0000000405007c0c */ /* 0x000fda000bf06070 */
[----:B------:R-:W-:Y:S01]  /*0f60*/  @P0 VIADD R5, R5, -UR4 ;  /* 0x8000000405050c36 */ /* 0x000fe20008000000 */
[----:B------:R-:W-:-:S04]  /*0f70*/  @P0 IADD3 R11, PT, PT, R11, 0x1, RZ ;  /* 0x000000010b0b0810 */ /* 0x000fc80007ffe0ff */
        /* <DEDUP_REMOVED lines=10> */
[----:B------:R-:W-:Y:S01]  /*1020*/  VIADD R9, R9, 0x1 ;  /* 0x0000000109097836 */ /* 0x000fe20000000000 */
[----:B------:R-:W-:Y:S01]  /*1030*/  ISETP.NE.AND P1, PT, R2, RZ, PT ;  /* 0x000000ff0200720c */ /* 0x000fe20003f25270 */
[----:B------:R-:W1:Y:S03]  /*1040*/  I2F.RP R13, R8 ;  /* 0x00000008000d7306 */ /* 0x000e660000209400 */
[----:B------:R-:W-:Y:S02]  /*1050*/  LOP3.LUT R12, R9, 0x3, RZ, 0xc0, !PT ;  /* 0x00000003090c7812 */ /* 0x000fe400078ec0ff */
[----:B------:R-:W2:Y:S03]  /*1060*/  LDC.64 R6, c[0x0][0x3a8] ;  /* 0x0000ea00ff067b82 */ /* 0x000ea60000000a00 */
[----:B-1----:R-:W1:Y:S02]  /*1070*/  MUFU.RCP R13, R13 ;  /* 0x0000000d000d7308 */ /* 0x002e640000001000 */
[----:B-1----:R-:W-:-:S06]  /*1080*/  IADD3 R10, PT, PT, R13, 0xffffffe, RZ ;  /* 0x0ffffffe0d0a7810 */ /* 0x002fcc0007ffe0ff */
[----:B------:R1:W3:Y:S02]  /*1090*/  F2I.FTZ.U32.TRUNC.NTZ R11, R10 ;  /* 0x0000000a000b7305 */ /* 0x0002e4000021f000 */
[----:B-1----:R-:W-:Y:S01]  /*10a0*/  HFMA2 R10, -RZ, RZ, 0, 0 ;  /* 0x00000000ff0a7431 */ /* 0x002fe200000001ff */
[----:B---3--:R-:W-:-:S05]  /*10b0*/  IADD3 R15, PT, PT, RZ, -R11, RZ ;  /* 0x8000000bff0f7210 */ /* 0x008fca0007ffe0ff */
[----:B------:R-:W-:-:S04]  /*10c0*/  IMAD R15, R15, R8, RZ ;  /* 0x000000080f0f7224 */ /* 0x000fc800078e02ff */
[----:B------:R-:W-:Y:S01]  /*10d0*/  IMAD.HI.U32 R9, R11, R15, R10 ;  /* 0x0000000f0b097227 */ /* 0x000fe200078e000a */
[----:B------:R-:W-:Y:S02]  /*10e0*/  LOP3.LUT R10, RZ, R2, RZ, 0x33, !PT ;  /* 0x00000002ff0a7212 */ /* 0x000fe400078e33ff */
[----:B0-2---:R-:W-:-:S07]  /*10f0*/  IADD3 R11, PT, PT, -R12, RZ, RZ ;  /* 0x000000ff0c0b7210 */ /* 0x005fce0007ffe1ff */
.L_x_7:
[----:B------:R-:W-:Y:S01]  /*1100*/  IABS R14, R3 ;  /* 0x00000003000e7213 */ /* 0x000fe20000000000 */
[----:B------:R-:W-:-:S04]  /*1110*/  IMAD.U32 R2, RZ, RZ, UR11 ;  /* 0x0000000bff027e24 */ /* 0x000fc8000f8e00ff */
[----:B------:R-:W-:Y:S01]  /*1120*/  IMAD.HI.U32 R12, R9, R14, RZ ;  /* 0x0000000e090c7227 */ /* 0x000fe200078e00ff */
[----:B0-----:R-:W-:-:S04]  /*1130*/  IABS R16, R2 ;  /* 0x0000000200107213 */ /* 0x001fc80000000000 */
[----:B------:R-:W-:-:S05]  /*1140*/  IADD3 R13, PT, PT, -R12, RZ, RZ ;  /* 0x000000ff0c0d7210 */ /* 0x000fca0007ffe1ff */
[----:B------:R-:W-:-:S05]  /*1150*/  IMAD R13, R16, R13, R14 ;  /* 0x0000000d100d7224 */ /* 0x000fca00078e020e */
        /* <DEDUP_REMOVED lines=11> */
[----:B------:R-:W-:Y:S02]  /*1210*/  IMAD R17, R2, R17, R3 ;  /* 0x0000001102117224 */ /* 0x000fe400078e0203 */
[----:B------:R-:W-:Y:S02]  /*1220*/  IMAD R14, R16, UR8, RZ ;  /* 0x00000008100e7c24 */ /* 0x000fe4000f8e02ff */
[C---:B------:R-:W-:Y:S02]  /*1230*/  IMAD R13, R17.reuse, UR10, R12 ;  /* 0x0000000a110d7c24 */ /* 0x040fe4000f8e020c */
[----:B------:R-:W-:-:S02]  /*1240*/  IMAD R15, R17, UR9, R14 ;  /* 0x00000009110f7c24 */ /* 0x000fc4000f8e020e */
[----:B------:R-:W-:-:S04]  /*1250*/  IMAD.WIDE R12, R13, 0x4, R4 ;  /* 0x000000040d0c7825 */ /* 0x000fc800078e0204 */
[----:B------:R-:W-:Y:S02]  /*1260*/  IMAD.WIDE R14, R15, 0x4, R6 ;  /* 0x000000040f0e7825 */ /* 0x000fe400078e0206 */
[----:B------:R-:W2:Y:S04]  /*1270*/  LDG.E R12, desc[UR6][R12.64] ;  /* 0x000000060c0c7981 */ /* 0x000ea8000c1e1900 */
[----:B------:R-:W2:Y:S01]  /*1280*/  LDG.E R15, desc[UR6][R14.64] ;  /* 0x000000060e0f7981 */ /* 0x000ea2000c1e1900 */
[----:B------:R-:W-:Y:S01]  /*1290*/  IMAD R16, R16, UR12, RZ ;  /* 0x0000000c10107c24 */ /* 0x000fe2000f8e02ff */
[----:B------:R-:W-:Y:S02]  /*12a0*/  IADD3 R11, PT, PT, R11, 0x1, RZ ;  /* 0x000000010b0b7810 */ /* 0x000fe40007ffe0ff */
[----:B------:R-:W-:Y:S01]  /*12b0*/  IADD3 R3, PT, PT, R3, UR4, RZ ;  /* 0x0000000403037c10 */ /* 0x000fe2000fffe0ff */
[----:B------:R-:W-:Y:S01]  /*12c0*/  IMAD R17, R17, UR13, R16 ;  /* 0x0000000d11117c24 */ /* 0x000fe2000f8e0210 */
[----:B------:R-:W-:-:S03]  /*12d0*/  ISETP.NE.AND P2, PT, R11, RZ, PT ;  /* 0x000000ff0b00720c */ /* 0x000fc60003f45270 */
[----:B------:R-:W-:-:S04]  /*12e0*/  IMAD.WIDE R16, R17, 0x4, R4 ;  /* 0x0000000411107825 */ /* 0x000fc800078e0204 */
[----:B--2---:R-:W-:-:S05]  /*12f0*/  FADD R19, R12, R15 ;  /* 0x0000000f0c137221 */ /* 0x004fca0000000000 */
[----:B------:R0:W-:Y:S01]  /*1300*/  STG.E desc[UR6][R16.64], R19 ;  /* 0x0000001310007986 */ /* 0x0001e2000c101906 */
[----:B------:R-:W-:Y:S05]  /*1310*/  @P2 BRA `(.L_x_7) ;  /* 0xfffffffc00782947 */ /* 0x000fea000383ffff */
.L_x_6:
[----:B------:R-:W-:Y:S05]  /*1320*/  BSYNC.RECONVERGENT B0 ;  /* 0x0000000000007941 */ /* 0x000fea0003800200 */
.L_x_5:
[----:B------:R-:W-:Y:S05]  /*1330*/  @!P0 EXIT ;  /* 0x000000000000894d */ /* 0x000fea0003800000 */
[----:B------:R-:W-:Y:S01]  /*1340*/  IABS R8, R2 ;  /* 0x0000000200087213 */ /* 0x000fe20000000000 */
[----:B------:R-:W1:Y:S01]  /*1350*/  LDC R10, c[0x0][0x388] ;  /* 0x0000e200ff0a7b82 */ /* 0x000e620000000800 */
[----:B------:R-:W2:Y:S02]  /*1360*/  LDCU UR5, c[0x0][0x38c] ;  /* 0x00007180ff0577ac */ /* 0x000ea40008000800 */
[----:B------:R-:W3:Y:S01]  /*1370*/  I2F.RP R2, R8 ;  /* 0x0000000800027306 */ /* 0x000ee20000209400 */
[----:B------:R-:W4:Y:S04]  /*1380*/  LDCU UR8, c[0x0][0x390] ;  /* 0x00007200ff0877ac */ /* 0x000f280008000800 */
[----:B------:R-:W0:Y:S01]  /*1390*/  LDC.64 R4, c[0x0][0x3b8] ;  /* 0x0000ee00ff047b82 */ /* 0x000e220000000a00 */
[----:B------:R-:W0:Y:S01]  /*13a0*/  LDCU.64 UR12, c[0x0][0x3b0] ;  /* 0x00007600ff0c77ac */ /* 0x000e220008000a00 */
[----:B------:R-:W0:Y:S06]  /*13b0*/  LDCU.64 UR10, c[0x0][0x3a0] ;  /* 0x00007400ff0a77ac */ /* 0x000e2c0008000a00 */
[----:B------:R-:W0:Y:S01]  /*13c0*/  LDC.64 R6, c[0x0][0x3a8] ;  /* 0x0000ea00ff067b82 */ /* 0x000e220000000a00 */
[----:B---3--:R-:W3:Y:S02]  /*13d0*/  MUFU.RCP R2, R2 ;  /* 0x0000000200027308 */ /* 0x008ee40000001000 */
[----:B---3--:R-:W-:-:S06]  /*13e0*/  VIADD R12, R2, 0xffffffe ;  /* 0x0ffffffe020c7836 */ /* 0x008fcc0000000000 */
[----:B------:R3:W5:Y:S02]  /*13f0*/  F2I.FTZ.U32.TRUNC.NTZ R13, R12 ;  /* 0x0000000c000d7305 */ /* 0x000764000021f000 */
[----:B---3--:R-:W-:Y:S02]  /*1400*/  MOV R12, RZ ;  /* 0x000000ff000c7202 */ /* 0x008fe40000000f00 */
[----:B-----5:R-:W-:-:S05]  /*1410*/  IADD3 R9, PT, PT, RZ, -R13, RZ ;  /* 0x8000000dff097210 */ /* 0x020fca0007ffe0ff */
[----:B------:R-:W-:-:S04]  /*1420*/  IMAD R9, R9, R8, RZ ;  /* 0x0000000809097224 */ /* 0x000fc800078e02ff */
[----:B012-4-:R-:W-:-:S07]  /*1430*/  IMAD.HI.U32 R2, R13, R9, R12 ;  /* 0x000000090d027227 */ /* 0x017fce00078e000c */
.L_x_8:
[----:B------:R-:W-:Y:S02]  /*1440*/  IABS R11, R3 ;  /* 0x00000003000b7213 */ /* 0x000fe40000000000 */
[----:B0-----:R-:W-:-:S03]  /*1450*/  IABS R9, R10 ;  /* 0x0000000a00097213 */ /* 0x001fc60000000000 */
[----:B------:R-:W-:-:S04]  /*1460*/  IMAD.HI.U32 R2, R2, R11, RZ ;  /* 0x0000000b02027227 */ /* 0x000fc800078e00ff */
[----:B------:R-:W-:-:S04]  /*1470*/  IMAD.MOV R12, RZ, RZ, -R2 ;  /* 0x000000ffff0c7224 */ /* 0x000fc800078e0a02 */
[----:B------:R-:W-:-:S05]  /*1480*/  IMAD R11, R9, R12, R11 ;  /* 0x0000000c090b7224 */ /* 0x000fca00078e020b */
[----:B------:R-:W-:-:S13]  /*1490*/  ISETP.GT.U32.AND P1, PT, R8, R11, PT ;  /* 0x0000000b0800720c */ /* 0x000fda0003f24070 */
[----:B------:R-:W-:Y:S02]  /*14a0*/  @!P1 IADD3 R11, PT, PT, R11, -R9, RZ ;  /* 0x800000090b0b9210 */ /* 0x000fe40007ffe0ff */
[----:B------:R-:W-:Y:S02]  /*14b0*/  @!P1 IADD3 R2, PT, PT, R2, 0x1, RZ ;  /* 0x0000000102029810 */ /* 0x000fe40007ffe0ff */
[----:B------:R-:W-:Y:S02]  /*14c0*/  ISETP.GE.U32.AND P0, PT, R11, R8, PT ;  /* 0x000000080b00720c */ /* 0x000fe40003f06070 */
[-C--:B------:R-:W-:Y:S02]  /*14d0*/  LOP3.LUT R8, R3, R10.reuse, RZ, 0x3c, !PT ;  /* 0x0000000a03087212 */ /* 0x080fe400078e3cff */
[----:B------:R-:W-:Y:S02]  /*14e0*/  LOP3.LUT R11, RZ, R10, RZ, 0x33, !PT ;  /* 0x0000000aff0b7212 */ /* 0x000fe400078e33ff */
[----:B------:R-:W-:-:S07]  /*14f0*/  ISETP.GE.AND P2, PT, R8, RZ, PT ;  /* 0x000000ff0800720c */ /* 0x000fce0003f46270 */
[----:B------:R-:W-:Y:S01]  /*1500*/  @P0 VIADD R2, R2, 0x1 ;  /* 0x0000000102020836 */ /* 0x000fe20000000000 */
[----:B------:R-:W-:-:S05]  /*1510*/  ISETP.NE.AND P0, PT, R10, RZ, PT ;  /* 0x000000ff0a00720c */ /* 0x000fca0003f05270 */
[----:B------:R-:W-:-:S04]  /*1520*/  @!P2 IADD3 R2, PT, PT, -R2, RZ, RZ ;  /* 0x000000ff0202a210 */ /* 0x000fc80007ffe1ff */
[----:B------:R-:W-:-:S04]  /*1530*/  SEL R13, R11, R2, !P0 ;  /* 0x000000020b0d7207 */ /* 0x000fc80004000000 */
[C---:B------:R-:W-:Y:S01]  /*1540*/  IADD3 R12, PT, PT, -R13.reuse, RZ, RZ ;  /* 0x000000ff0d0c7210 */ /* 0x040fe20007ffe1ff */
[C---:B------:R-:W-:Y:S02]  /*1550*/  IMAD R15, R13.reuse, UR5, RZ ;  /* 0x000000050d0f7c24 */ /* 0x040fe4000f8e02ff */
[----:B------:R-:W-:Y:S02]  /*1560*/  IMAD R17, R13, UR10, RZ ;  /* 0x0000000a0d117c24 */ /* 0x000fe4000f8e02ff */
[----:B------:R-:W-:-:S04]  /*1570*/  IMAD R12, R10, R12, R3 ;  /* 0x0000000c0a0c7224 */ /* 0x000fc800078e0203 */
[C---:B------:R-:W-:Y:S02]  /*1580*/  IMAD R15, R12.reuse, UR8, R15 ;  /* 0x000000080c0f7c24 */ /* 0x040fe4000f8e020f */
[----:B------:R-:W-:Y:S02]  /*1590*/  IMAD R17, R12, UR11, R17 ;  /* 0x0000000b0c117c24 */ /* 0x000fe4000f8e0211 */
[----:B------:R-:W-:-:S04]  /*15a0*/  IMAD.WIDE R20, R15, 0x4, R4 ;  /* 0x000000040f147825 */ /* 0x000fc800078e0204 */
[----:B------:R-:W-:Y:S01]  /*15b0*/  IMAD.WIDE R22, R17, 0x4, R6 ;  /* 0x0000000411167825 */ /* 0x000fe200078e0206 */
[----:B------:R0:W2:Y:S04]  /*15c0*/  LDG.E R16, desc[UR6][R20.64] ;  /* 0x0000000614107981 */ /* 0x0000a8000c1e1900 */
[----:B------:R-:W2:Y:S01]  /*15d0*/  LDG.E R17, desc[UR6][R22.64] ;  /* 0x0000000616117981 */ /* 0x000ea2000c1e1900 */
[----:B------:R-:W1:Y:S01]  /*15e0*/  I2F.RP R8, R9 ;  /* 0x0000000900087306 */ /* 0x000e620000209400 */
[----:B------:R-:W-:Y:S01]  /*15f0*/  IADD3 R15, PT, PT, R3, UR4, RZ ;  /* 0x00000004030f7c10 */ /* 0x000fe2000fffe0ff */
[----:B------:R-:W-:-:S03]  /*1600*/  IMAD R13, R13, UR12, RZ ;  /* 0x0000000c0d0d7c24 */ /* 0x000fc6000f8e02ff */
[----:B------:R-:W-:Y:S01]  /*1610*/  IABS R14, R15 ;  /* 0x0000000f000e7213 */ /* 0x000fe20000000000 */
[----:B------:R-:W-:Y:S02]  /*1620*/  IMAD R13, R12, UR13, R13 ;  /* 0x0000000d0c0d7c24 */ /* 0x000fe4000f8e020d */
[----:B-1----:R-:W1:Y:S02]  /*1630*/  MUFU.RCP R8, R8 ;  /* 0x0000000800087308 */ /* 0x002e640000001000 */
[----:B-1----:R-:W-:-:S06]  /*1640*/  VIADD R18, R8, 0xffffffe ;  /* 0x0ffffffe08127836 */ /* 0x002fcc0000000000 */
[----:B------:R1:W3:Y:S02]  /*1650*/  F2I.FTZ.U32.TRUNC.NTZ R19, R18 ;  /* 0x0000001200137305 */ /* 0x0002e4000021f000 */
[----:B-1----:R-:W-:Y:S01]  /*1660*/  IMAD.MOV.U32 R18, RZ, RZ, RZ ;  /* 0x000000ffff127224 */ /* 0x002fe200078e00ff */
[----:B---3--:R-:W-:-:S05]  /*1670*/  IADD3 R2, PT, PT, RZ, -R19, RZ ;  /* 0x80000013ff027210 */ /* 0x008fca0007ffe0ff */
[----:B------:R-:W-:-:S04]  /*1680*/  IMAD R3, R2, R9, RZ ;  /* 0x0000000902037224 */ /* 0x000fc800078e02ff */
[----:B------:R-:W-:Y:S01]  /*1690*/  IMAD.HI.U32 R2, R19, R3, R18 ;  /* 0x0000000313027227 */ /* 0x000fe200078e0012 */
[----:B------:R-:W-:Y:S02]  /*16a0*/  MOV R19, R14 ;  /* 0x0000000e00137202 */ /* 0x000fe40000000f00 */
[----:B------:R-:W-:-:S03]  /*16b0*/  LOP3.LUT R14, R15, R10, RZ, 0x3c, !PT ;  /* 0x0000000a0f0e7212 */ /* 0x000fc600078e3cff */
[----:B------:R-:W-:Y:S01]  /*16c0*/  IMAD.HI.U32 R3, R2, R19, RZ ;  /* 0x0000001302037227 */ /* 0x000fe200078e00ff */
[----:B------:R-:W-:-:S04]  /*16d0*/  ISETP.GE.AND P3, PT, R14, RZ, PT ;  /* 0x000000ff0e00720c */ /* 0x000fc80003f66270 */
[----:B------:R-:W-:-:S05]  /*16e0*/  IADD3 R8, PT, PT, -R3, RZ, RZ ;  /* 0x000000ff03087210 */ /* 0x000fca0007ffe1ff */
[----:B------:R-:W-:Y:S02]  /*16f0*/  IMAD R19, R9, R8, R19 ;  /* 0x0000000809137224 */ /* 0x000fe400078e0213 */
[----:B------:R-:W-:-:S05]  /*1700*/  IMAD.MOV.U32 R8, RZ, RZ, R9 ;  /* 0x000000ffff087224 */ /* 0x000fca00078e0009 */
[----:B------:R-:W-:-:S13]  /*1710*/  ISETP.GT.U32.AND P2, PT, R8, R19, PT ;  /* 0x000000130800720c */ /* 0x000fda0003f44070 */
[----:B------:R-:W-:Y:S02]  /*1720*/  @!P2 IADD3 R19, PT, PT, R19, -R9, RZ ;  /* 0x800000091313a210 */ /* 0x000fe40007ffe0ff */
[----:B------:R-:W-:Y:S02]  /*1730*/  @!P2 IADD3 R3, PT, PT, R3, 0x1, RZ ;  /* 0x000000010303a810 */ /* 0x000fe40007ffe0ff */
[----:B------:R-:W-:-:S13]  /*1740*/  ISETP.GE.U32.AND P1, PT, R19, R8, PT ;  /* 0x000000081300720c */ /* 0x000fda0003f26070 */
[----:B------:R-:W-:-:S05]  /*1750*/  @P1 VIADD R3, R3, 0x1 ;  /* 0x0000000103031836 */ /* 0x000fca0000000000 */
[----:B------:R-:W-:-:S04]  /*1760*/  @!P3 IADD3 R3, PT, PT, -R3, RZ, RZ ;  /* 0x000000ff0303b210 */ /* 0x000fc80007ffe1ff */
[----:B------:R-:W-:-:S04]  /*1770*/  SEL R3, R11, R3, !P0 ;  /* 0x000000030b037207 */ /* 0x000fc80004000000 */
[C---:B------:R-:W-:Y:S01]  /*1780*/  IADD3 R14, PT, PT, -R3.reuse, RZ, RZ ;  /* 0x000000ff030e7210 */ /* 0x040fe20007ffe1ff */
[C---:B------:R-:W-:Y:S02]  /*1790*/  IMAD R19, R3.reuse, UR5, RZ ;  /* 0x0000000503137c24 */ /* 0x040fe4000f8e02ff */
[----:B0-----:R-:W-:Y:S02]  /*17a0*/  IMAD R21, R3, UR10, RZ ;  /* 0x0000000a03157c24 */ /* 0x001fe4000f8e02ff */
[----:B------:R-:W-:-:S04]  /*17b0*/  IMAD R14, R10, R14, R15 ;  /* 0x0000000e0a0e7224 */ /* 0x000fc800078e020f */
[C---:B------:R-:W-:Y:S02]  /*17c0*/  IMAD R19, R14.reuse, UR8, R19 ;  /* 0x000000080e137c24 */ /* 0x040fe4000f8e0213 */
[----:B------:R-:W-:Y:S02]  /*17d0*/  IMAD R21, R14, UR11, R21 ;  /* 0x0000000b0e157c24 */ /* 0x000fe4000f8e0215 */
[----:B------:R-:W-:-:S04]  /*17e0*/  IMAD.WIDE R18, R19, 0x4, R4 ;  /* 0x0000000413127825 */ /* 0x000fc800078e0204 */
[----:B--2---:R-:W-:Y:S01]  /*17f0*/  FADD R23, R16, R17 ;  /* 0x0000001110177221 */ /* 0x004fe20000000000 */
[----:B------:R-:W-:-:S04]  /*1800*/  IMAD.WIDE R16, R13, 0x4, R4 ;  /* 0x000000040d107825 */ /* 0x000fc800078e0204 */
[----:B------:R-:W-:Y:S01]  /*1810*/  IMAD.WIDE R12, R21, 0x4, R6 ;  /* 0x00000004150c7825 */ /* 0x000fe200078e0206 */
[----:B------:R0:W-:Y:S04]  /*1820*/  STG.E desc[UR6][R16.64], R23 ;  /* 0x0000001710007986 */ /* 0x0001e8000c101906 */
[----:B------:R-:W2:Y:S04]  /*1830*/  LDG.E R18, desc[UR6][R18.64] ;  /* 0x0000000612127981 */ /* 0x000ea8000c1e1900 */
[----:B------:R1:W2:Y:S01]  /*1840*/  LDG.E R13, desc[UR6][R12.64] ;  /* 0x000000060c0d7981 */ /* 0x0002a2000c1e1900 */
[----:B------:R-:W-:-:S02]  /*1850*/  VIADD R21, R15, UR4 ;  /* 0x000000040f157c36 */ /* 0x000fc40008000000 */
[----:B0-----:R-:W-:-:S03]  /*1860*/  IMAD R17, R3, UR12, RZ ;  /* 0x0000000c03117c24 */ /* 0x001fc6000f8e02ff */
[----:B------:R-:W-:Y:S02]  /*1870*/  IABS R25, R21 ;  /* 0x0000001500197213 */ /* 0x000fe40000000000 */
[----:B------:R-:W-:Y:S01]  /*1880*/  LOP3.LUT R16, R21, R10, RZ, 0x3c, !PT ;  /* 0x0000000a15107212 */ /* 0x000fe200078e3cff */
[----:B------:R-:W-:Y:S02]  /*1890*/  IMAD R17, R14, UR13, R17 ;  /* 0x0000000d0e117c24 */ /* 0x000fe4000f8e0211 */
[----:B------:R-:W-:Y:S01]  /*18a0*/  IMAD.HI.U32 R15, R2, R25, RZ ;  /* 0x00000019020f7227 */ /* 0x000fe200078e00ff */
[----:B------:R-:W-:-:S04]  /*18b0*/  ISETP.GE.AND P3, PT, R16, RZ, PT ;  /* 0x000000ff1000720c */ /* 0x000fc80003f66270 */
[----:B------:R-:W-:-:S05]  /*18c0*/  IADD3 R20, PT, PT, -R15, RZ, RZ ;  /* 0x000000ff0f147210 */ /* 0x000fca0007ffe1ff */
[----:B------:R-:W-:-:S05]  /*18d0*/  IMAD R25, R9, R20, R25 ;  /* 0x0000001409197224 */ /* 0x000fca00078e0219 */
[----:B------:R-:W-:-:S13]  /*18e0*/  ISETP.GT.U32.AND P2, PT, R8, R25, PT ;  /* 0x000000190800720c */ /* 0x000fda0003f44070 */
[----:B------:R-:W-:Y:S01]  /*18f0*/  @!P2 IADD3 R25, PT, PT, R25, -R9, RZ ;  /* 0x800000091919a210 */ /* 0x000fe20007ffe0ff */
[----:B------:R-:W-:-:S03]  /*1900*/  @!P2 VIADD R15, R15, 0x1 ;  /* 0x000000010f0fa836 */ /* 0x000fc60000000000 */
[----:B------:R-:W-:-:S13]  /*1910*/  ISETP.GE.U32.AND P1, PT, R25, R8, PT ;  /* 0x000000081900720c */ /* 0x000fda0003f26070 */
[----:B------:R-:W-:-:S04]  /*1920*/  @P1 IADD3 R15, PT, PT, R15, 0x1, RZ ;  /* 0x000000010f0f1810 */ /* 0x000fc80007ffe0ff */
[----:B------:R-:W-:-:S04]  /*1930*/  @!P3 IADD3 R15, PT, PT, -R15, RZ, RZ ;  /* 0x000000ff0f0fb210 */ /* 0x000fc80007ffe1ff */
[----:B------:R-:W-:-:S05]  /*1940*/  SEL R15, R11, R15, !P0 ;  /* 0x0000000f0b0f7207 */ /* 0x000fca0004000000 */
[----:B------:R-:W-:Y:S02]  /*1950*/  IMAD.MOV R16, RZ, RZ, -R15 ;  /* 0x000000ffff107224 */ /* 0x000fe400078e0a0f */
[C---:B-1----:R-:W-:Y:S02]  /*1960*/  IMAD R12, R15.reuse, UR5, RZ ;  /* 0x000000050f0c7c24 */ /* 0x042fe4000f8e02ff */
[----:B------:R-:W-:Y:S02]  /*1970*/  IMAD R3, R10, R16, R21 ;  /* 0x000000100a037224 */ /* 0x000fe400078e0215 */
[----:B------:R-:W-:Y:S02]  /*1980*/  IMAD R16, R15, UR10, RZ ;  /* 0x0000000a0f107c24 */ /* 0x000fe4000f8e02ff */
[C---:B------:R-:W-:Y:S02]  /*1990*/  IMAD R19, R3.reuse, UR8, R12 ;  /* 0x0000000803137c24 */ /* 0x040fe4000f8e020c */
[----:B------:R-:W-:-:S02]  /*19a0*/  IMAD R25, R3, UR11, R16 ;  /* 0x0000000b03197c24 */ /* 0x000fc4000f8e0210 */
[----:B------:R-:W-:-:S04]  /*19b0*/  IMAD.WIDE R16, R17, 0x4, R4 ;  /* 0x0000000411107825 */ /* 0x000fc800078e0204 */
[----:B--2---:R-:W-:Y:S01]  /*19c0*/  FADD R23, R18, R13 ;  /* 0x0000000d12177221 */ /* 0x004fe20000000000 */
[----:B------:R-:W-:-:S04]  /*19d0*/  IMAD.WIDE R18, R19, 0x4, R4 ;  /* 0x0000000413127825 */ /* 0x000fc800078e0204 */
[----:B------:R-:W-:Y:S01]  /*19e0*/  IMAD.WIDE R12, R25, 0x4, R6 ;  /* 0x00000004190c7825 */ /* 0x000fe200078e0206 */
[----:B------:R0:W-:Y:S04]  /*19f0*/  STG.E desc[UR6][R16.64], R23 ;  /* 0x0000001710007986 */ /* 0x0001e8000c101906 */
[----:B------:R-:W2:Y:S04]  /*1a00*/  LDG.E R18, desc[UR6][R18.64] ;  /* 0x0000000612127981 */ /* 0x000ea8000c1e1900 */
[----:B------:R1:W2:Y:S01]  /*1a10*/  LDG.E R13, desc[UR6][R12.64] ;  /* 0x000000060c0d7981 */ /* 0x0002a2000c1e1900 */
[----:B------:R-:W-:-:S04]  /*1a20*/  IADD3 R21, PT, PT, R21, UR4, RZ ;  /* 0x0000000415157c10 */ /* 0x000fc8000fffe0ff */
[----:B------:R-:W-:-:S05]  /*1a30*/  IABS R25, R21 ;  /* 0x0000001500197213 */ /* 0x000fca0000000000 */
[----:B------:R-:W-:-:S04]  /*1a40*/  IMAD.HI.U32 R14, R2, R25, RZ ;  /* 0x00000019020e7227 */ /* 0x000fc800078e00ff */
[----:B-1----:R-:W-:Y:S01]  /*1a50*/  IMAD R12, R15, UR12, RZ ;  /* 0x0000000c0f0c7c24 */ /* 0x002fe2000f8e02ff */
[----:B------:R-:W-:-:S03]  /*1a60*/  IADD3 R20, PT, PT, -R14, RZ, RZ ;  /* 0x000000ff0e147210 */ /* 0x000fc60007ffe1ff */
[----:B------:R-:W-:Y:S02]  /*1a70*/  IMAD R3, R3, UR13, R12 ;  /* 0x0000000d03037c24 */ /* 0x000fe4000f8e020c */
[----:B------:R-:W-:-:S05]  /*1a80*/  IMAD R25, R9, R20, R25 ;  /* 0x0000001409197224 */ /* 0x000fca00078e0219 */
[----:B------:R-:W-:-:S13]  /*1a90*/  ISETP.GT.U32.AND P2, PT, R8, R25, PT ;  /* 0x000000190800720c */ /* 0x000fda0003f44070 */
[----:B------:R-:W-:Y:S01]  /*1aa0*/  @!P2 IMAD.IADD R25, R25, 0x1, -R9 ;  /* 0x000000011919a824 */ /* 0x000fe200078e0a09 */
[----:B------:R-:W-:Y:S02]  /*1ab0*/  LOP3.LUT R9, R21, R10, RZ, 0x3c, !PT ;  /* 0x0000000a15097212 */ /* 0x000fe400078e3cff */
[----:B------:R-:W-:Y:S02]  /*1ac0*/  @!P2 IADD3 R14, PT, PT, R14, 0x1, RZ ;  /* 0x000000010e0ea810 */ /* 0x000fe40007ffe0ff */
[----:B------:R-:W-:Y:S02]  /*1ad0*/  ISETP.GE.U32.AND P1, PT, R25, R8, PT ;  /* 0x000000081900720c */ /* 0x000fe40003f26070 */
[----:B------:R-:W-:-:S11]  /*1ae0*/  ISETP.GE.AND P3, PT, R9, RZ, PT ;  /* 0x000000ff0900720c */ /* 0x000fd60003f66270 */
[----:B------:R-:W-:-:S05]  /*1af0*/  @P1 IADD3 R14, PT, PT, R14, 0x1, RZ ;  /* 0x000000010e0e1810 */ /* 0x000fca0007ffe0ff */
[----:B------:R-:W-:-:S05]  /*1b00*/  @!P3 IMAD.MOV R14, RZ, RZ, -R14 ;  /* 0x000000ffff0eb224 */ /* 0x000fca00078e0a0e */
        /* <DEDUP_REMOVED lines=8> */
[----:B------:R-:W-:-:S04]  /*1b90*/  IMAD.WIDE R16, R17, 0x4, R6 ;  /* 0x0000000411107825 */ /* 0x000fc800078e0206 */
[----:B--2---:R-:W-:Y:S01]  /*1ba0*/  FADD R23, R18, R13 ;  /* 0x0000000d12177221 */ /* 0x004fe20000000000 */
[----:B------:R-:W-:-:S05]  /*1bb0*/  IMAD.WIDE R12, R3, 0x4, R4 ;  /* 0x00000004030c7825 */ /* 0x000fca00078e0204 */
[----:B------:R0:W-:Y:S04]  /*1bc0*/  STG.E desc[UR6][R12.64], R23 ;  /* 0x000000170c007986 */ /* 0x0001e8000c101906 */
[----:B------:R-:W2:Y:S04]  /*1bd0*/  LDG.E R14, desc[UR6][R14.64] ;  /* 0x000000060e0e7981 */ /* 0x000ea8000c1e1900 */
[----:B------:R-:W2:Y:S01]  /*1be0*/  LDG.E R17, desc[UR6][R16.64] ;  /* 0x0000000610117981 */ /* 0x000ea2000c1e1900 */
[----:B------:R-:W-:Y:S01]  /*1bf0*/  IMAD R18, R11, UR12, RZ ;  /* 0x0000000c0b127c24 */ /* 0x000fe2000f8e02ff */
[----:B------:R-:W-:-:S03]  /*1c00*/  IADD3 R3, PT, PT, R21, UR4, RZ ;  /* 0x0000000415037c10 */ /* 0x000fc6000fffe0ff */
[----:B------:R-:W-:Y:S01]  /*1c10*/  IMAD R19, R9, UR13, R18 ;  /* 0x0000000d09137c24 */ /* 0x000fe2000f8e0212 */
[----:B------:R-:W-:-:S03]  /*1c20*/  ISETP.GE.AND P0, PT, R3, R0, PT ;  /* 0x000000000300720c */ /* 0x000fc60003f06270 */
[----:B------:R-:W-:-:S04]  /*1c30*/  IMAD.WIDE R18, R19, 0x4, R4 ;  /* 0x0000000413127825 */ /* 0x000fc800078e0204 */
[----:B--2---:R-:W-:-:S05]  /*1c40*/  FADD R9, R14, R17 ;  /* 0x000000110e097221 */ /* 0x004fca0000000000 */
[----:B------:R0:W-:Y:S01]  /*1c50*/  STG.E desc[UR6][R18.64], R9 ;  /* 0x0000000912007986 */ /* 0x0001e2000c101906 */
[----:B------:R-:W-:Y:S05]  /*1c60*/  @!P0 BRA `(.L_x_8) ;  /* 0xfffffff400f48947 */ /* 0x000fea000383ffff */
[----:B------:R-:W-:Y:S05]  /*1c70*/  EXIT ;  /* 0x000000000000794d */ /* 0x000fea0003800000 */
.L_x_9:
[----:B------:R-:W-:-:S00]  /*1c80*/  BRA `(.L_x_9) ;  /* 0xfffffffc00fc7947 */ /* 0x000fc0000383ffff */
[----:B------:R-:W-:-:S00]  /*1c90*/  NOP ;  /* 0x0000000000007918 */ /* 0x000fc00000000000 */
        /* <DEDUP_REMOVED lines=14> */
.L_x_10:


//--------------------- .nv.shared.reserved.0     --------------------------
	.section	.nv.shared.reserved.0,"aw",@nobits
	.weak		__nv_reservedSMEM_offset_0_alias
	.size		__nv_reservedSMEM_offset_0_alias, 0, 64
	.other		__nv_reservedSMEM_offset_0_alias,@"STO_CUDA_RESERVED_SHARED STV_DEFAULT"
__nv_reservedSMEM_offset_0_alias:
	.zero		0
	.zero		64


//--------------------- .nv.constant0.foo_kernel  --------------------------
	.section	.nv.constant0.foo_kernel,"a",@progbits
	.sectionflags	@""
	.align	4
.nv.constant0.foo_kernel:
	.zero		960


//--------------------- SYMBOLS --------------------------

	.type		.nv.reservedSmem.offset0,@object
	.size		.nv.reservedSmem.offset0,0x4
